	.target	sm_100a

	.elftype	@"ET_EXEC"


//--------------------- .note.nv.tkinfo           --------------------------
	.section	.note.nv.tkinfo,"",@"SHT_NOTE"
	.sectionflags	@"SHF_NOTE_NV_TKINFO"
	.tkinfo
        /*0018*/ 	.word	0x00000002
        /*0030*/ 	.string	""
        /*0030*/ 	.string	"ptxas"
        /*0030*/ 	.string	"Cuda compilation tools, release 13.0, V13.0.88"
        /*0030*/ 	.string	"Build cuda_13.0.r13.0/compiler.36424714_0"
        /*0030*/ 	.string	"-arch sm_100a -m 64 "



//--------------------- .note.nv.cuinfo           --------------------------
	.section	.note.nv.cuinfo,"",@"SHT_NOTE"
	.sectionflags	@"SHF_NOTE_NV_CUINFO"
        /*0018*/ 	.short	0x0002
        /*001a*/ 	.short	0x0064
        /*001c*/ 	.short	0x0082
	.zero		2


//--------------------- .nv.info                  --------------------------
	.section	.nv.info,"",@"SHT_CUDA_INFO"
	.align	4


	//----- nvinfo : EIATTR_REGCOUNT
	.align		4
        /*0000*/ 	.byte	0x04, 0x2f
        /*0002*/ 	.short	(.L_19 - .L_18)
	.align		4
.L_18:
        /*0004*/ 	.word	index@(_ZN7cutlass13device_kernelINS_4gemm6kernel13GemmUniversalIN4cute5tupleIJiiiiEEENS1_10collective13CollectiveMmaINS1_35MainloopSm100TmaUmmaWarpSpecializedILi13ELi2ELi4ENS5_IJNS4_1CILi1EEENSA_ILi4EEESB_EEEEENS5_IJNSA_ILi64EEESF_SF_EEENS_6half_tENS5_IJlSB_lEEESH_SI_NS4_8TiledMMAINS4_8MMA_AtomIJNS4_20SM100_MMA_F16BF16_SSISH_SH_fLi64ELi64ELNS4_4UMMA5MajorE0ELSN_0ELNSM_7ScaleInE0ELSO_0EEEEEENS4_6LayoutINS5_IJSB_SB_SB_EEENS5_IJNSA_ILi0EEEST_ST_EEEEENS5_IJNS4_10UnderscoreESW_SW_EEEEENS4_23SM90_TMA_LOAD_MULTICASTENS4_14ComposedLayoutINS4_7SwizzleILi3ELi4ELi3EEENS4_18smem_ptr_flag_bitsILi16EEENSR_INS5_IJNSA_ILi8EEESF_EEENS5_IJSF_SB_EEEEEEEvNS4_8identityENS4_13SM90_TMA_LOADES19_vS1A_EENS_8epilogue10collective18CollectiveEpilogueINS1D_23Sm100TmaWarpSpecializedILi3ELi2ELi16ELb1ELb0EEEJSG_NS5_IJNSR_ISF_SB_EENSR_INSA_ILi32EEESB_EEEEESH_SI_SH_SI_NS1D_6fusion15FusionCallbacksIS1H_NS1M_17LinearCombinationISH_fSH_fLNS_15FloatRoundStyleE2EEESG_S1L_JEEENS4_5SM1004TMEM4LOAD26SM100_TMEM_LOAD_16dp256b4xES1B_NS10_INS11_ILi2ELi4ELi3EEES14_NSR_INS5_IJS15_S1J_EEENS5_IJS1J_SB_EEEEEEENS4_17SM75_U32x4_LDSM_NENS4_14SM90_TMA_STOREES20_NS4_17SM90_U32x4_STSM_NENS4_39AutoVectorizingCopyWithAssumedAlignmentILi128EEEEEEvvEEEEvNT_6ParamsE)
        /*0008*/ 	.word	0x00000045


	//----- nvinfo : EIATTR_FRAME_SIZE
	.align		4
.L_19:
        /*000c*/ 	.byte	0x04, 0x11
        /*000e*/ 	.short	(.L_21 - .L_20)
	.align		4
.L_20:
        /*0010*/ 	.word	index@($__internal_2_$__cuda_sm10x_tcgen05_guardrail_trap_unallocated_columns_being_dealloced)
        /*0014*/ 	.word	0x00000000


	//----- nvinfo : EIATTR_FRAME_SIZE
	.align		4
.L_21:
        /*0018*/ 	.byte	0x04, 0x11
        /*001a*/ 	.short	(.L_23 - .L_22)
	.align		4
.L_22:
        /*001c*/ 	.word	index@($__internal_1_$__cuda_sm10x_tcgen05_guardrail_trap_phase_invalid_during_alloc)
        /*0020*/ 	.word	0x00000000


	//----- nvinfo : EIATTR_FRAME_SIZE
	.align		4
.L_23:
        /*0024*/ 	.byte	0x04, 0x11
        /*0026*/ 	.short	(.L_25 - .L_24)
	.align		4
.L_24:
        /*0028*/ 	.word	index@($__internal_0_$__cuda_sm10x_tcgen05_guardrail_trap_col_being_dealloced_not_returned_by_alloc)
        /*002c*/ 	.word	0x00000000


	//----- nvinfo : EIATTR_FRAME_SIZE
	.align		4
.L_25:
        /*0030*/ 	.byte	0x04, 0x11
        /*0032*/ 	.short	(.L_27 - .L_26)
	.align		4
.L_26:
        /*0034*/ 	.word	index@(_ZN7cutlass13device_kernelINS_4gemm6kernel13GemmUniversalIN4cute5tupleIJiiiiEEENS1_10collective13CollectiveMmaINS1_35MainloopSm100TmaUmmaWarpSpecializedILi13ELi2ELi4ENS5_IJNS4_1CILi1EEENSA_ILi4EEESB_EEEEENS5_IJNSA_ILi64EEESF_SF_EEENS_6half_tENS5_IJlSB_lEEESH_SI_NS4_8TiledMMAINS4_8MMA_AtomIJNS4_20SM100_MMA_F16BF16_SSISH_SH_fLi64ELi64ELNS4_4UMMA5MajorE0ELSN_0ELNSM_7ScaleInE0ELSO_0EEEEEENS4_6LayoutINS5_IJSB_SB_SB_EEENS5_IJNSA_ILi0EEEST_ST_EEEEENS5_IJNS4_10UnderscoreESW_SW_EEEEENS4_23SM90_TMA_LOAD_MULTICASTENS4_14ComposedLayoutINS4_7SwizzleILi3ELi4ELi3EEENS4_18smem_ptr_flag_bitsILi16EEENSR_INS5_IJNSA_ILi8EEESF_EEENS5_IJSF_SB_EEEEEEEvNS4_8identityENS4_13SM90_TMA_LOADES19_vS1A_EENS_8epilogue10collective18CollectiveEpilogueINS1D_23Sm100TmaWarpSpecializedILi3ELi2ELi16ELb1ELb0EEEJSG_NS5_IJNSR_ISF_SB_EENSR_INSA_ILi32EEESB_EEEEESH_SI_SH_SI_NS1D_6fusion15FusionCallbacksIS1H_NS1M_17LinearCombinationISH_fSH_fLNS_15FloatRoundStyleE2EEESG_S1L_JEEENS4_5SM1004TMEM4LOAD26SM100_TMEM_LOAD_16dp256b4xES1B_NS10_INS11_ILi2ELi4ELi3EEES14_NSR_INS5_IJS15_S1J_EEENS5_IJS1J_SB_EEEEEEENS4_17SM75_U32x4_LDSM_NENS4_14SM90_TMA_STOREES20_NS4_17SM90_U32x4_STSM_NENS4_39AutoVectorizingCopyWithAssumedAlignmentILi128EEEEEEvvEEEEvNT_6ParamsE)
        /*0038*/ 	.word	0x00000000


	//----- nvinfo : EIATTR_MIN_STACK_SIZE
	.align		4
.L_27:
        /*003c*/ 	.byte	0x04, 0x12
        /*003e*/ 	.short	(.L_29 - .L_28)
	.align		4
.L_28:
        /*0040*/ 	.word	index@(_ZN7cutlass13device_kernelINS_4gemm6kernel13GemmUniversalIN4cute5tupleIJiiiiEEENS1_10collective13CollectiveMmaINS1_35MainloopSm100TmaUmmaWarpSpecializedILi13ELi2ELi4ENS5_IJNS4_1CILi1EEENSA_ILi4EEESB_EEEEENS5_IJNSA_ILi64EEESF_SF_EEENS_6half_tENS5_IJlSB_lEEESH_SI_NS4_8TiledMMAINS4_8MMA_AtomIJNS4_20SM100_MMA_F16BF16_SSISH_SH_fLi64ELi64ELNS4_4UMMA5MajorE0ELSN_0ELNSM_7ScaleInE0ELSO_0EEEEEENS4_6LayoutINS5_IJSB_SB_SB_EEENS5_IJNSA_ILi0EEEST_ST_EEEEENS5_IJNS4_10UnderscoreESW_SW_EEEEENS4_23SM90_TMA_LOAD_MULTICASTENS4_14ComposedLayoutINS4_7SwizzleILi3ELi4ELi3EEENS4_18smem_ptr_flag_bitsILi16EEENSR_INS5_IJNSA_ILi8EEESF_EEENS5_IJSF_SB_EEEEEEEvNS4_8identityENS4_13SM90_TMA_LOADES19_vS1A_EENS_8epilogue10collective18CollectiveEpilogueINS1D_23Sm100TmaWarpSpecializedILi3ELi2ELi16ELb1ELb0EEEJSG_NS5_IJNSR_ISF_SB_EENSR_INSA_ILi32EEESB_EEEEESH_SI_SH_SI_NS1D_6fusion15FusionCallbacksIS1H_NS1M_17LinearCombinationISH_fSH_fLNS_15FloatRoundStyleE2EEESG_S1L_JEEENS4_5SM1004TMEM4LOAD26SM100_TMEM_LOAD_16dp256b4xES1B_NS10_INS11_ILi2ELi4ELi3EEES14_NSR_INS5_IJS15_S1J_EEENS5_IJS1J_SB_EEEEEEENS4_17SM75_U32x4_LDSM_NENS4_14SM90_TMA_STOREES20_NS4_17SM90_U32x4_STSM_NENS4_39AutoVectorizingCopyWithAssumedAlignmentILi128EEEEEEvvEEEEvNT_6ParamsE)
        /*0044*/ 	.word	0x00000000
.L_29:


//--------------------- .nv.compat                --------------------------
	.section	.nv.compat,"",@"SHT_CUDA_COMPAT_INFO"
	.align	4
        /*0000*/ 	.byte	0x02, 0x09, 0x01, 0x00, 0x02, 0x02, 0x02, 0x00, 0x02, 0x05, 0x05, 0x00, 0x03, 0x07, 0x01, 0x01
        /*0010*/ 	.byte	0x02, 0x03, 0x01, 0x00, 0x02, 0x06, 0x01, 0x00, 0x04, 0x0b, 0x08, 0x00, 0x09, 0x00, 0x00, 0x00
        /*0020*/ 	.byte	0x00, 0x00, 0x00, 0x00


//--------------------- .nv.info._ZN7cutlass13device_kernelINS_4gemm6kernel13GemmUniversalIN4cute5tupleIJiiiiEEENS1_10collective13CollectiveMmaINS1_35MainloopSm100TmaUmmaWarpSpecializedILi13ELi2ELi4ENS5_IJNS4_1CILi1EEENSA_ILi4EEESB_EEEEENS5_IJNSA_ILi64EEESF_SF_EEENS_6half_tENS5_IJlSB_lEEESH_SI_NS4_8TiledMMAINS4_8MMA_AtomIJNS4_20SM100_MMA_F16BF16_SSISH_SH_fLi64ELi64ELNS4_4UMMA5MajorE0ELSN_0ELNSM_7ScaleInE0ELSO_0EEEEEENS4_6LayoutINS5_IJSB_SB_SB_EEENS5_IJNSA_ILi0EEEST_ST_EEEEENS5_IJNS4_10UnderscoreESW_SW_EEEEENS4_23SM90_TMA_LOAD_MULTICASTENS4_14ComposedLayoutINS4_7SwizzleILi3ELi4ELi3EEENS4_18smem_ptr_flag_bitsILi16EEENSR_INS5_IJNSA_ILi8EEESF_EEENS5_IJSF_SB_EEEEEEEvNS4_8identityENS4_13SM90_TMA_LOADES19_vS1A_EENS_8epilogue10collective18CollectiveEpilogueINS1D_23Sm100TmaWarpSpecializedILi3ELi2ELi16ELb1ELb0EEEJSG_NS5_IJNSR_ISF_SB_EENSR_INSA_ILi32EEESB_EEEEESH_SI_SH_SI_NS1D_6fusion15FusionCallbacksIS1H_NS1M_17LinearCombinationISH_fSH_fLNS_15FloatRoundStyleE2EEESG_S1L_JEEENS4_5SM1004TMEM4LOAD26SM100_TMEM_LOAD_16dp256b4xES1B_NS10_INS11_ILi2ELi4ELi3EEES14_NSR_INS5_IJS15_S1J_EEENS5_IJS1J_SB_EEEEEEENS4_17SM75_U32x4_LDSM_NENS4_14SM90_TMA_STOREES20_NS4_17SM90_U32x4_STSM_NENS4_39AutoVectorizingCopyWithAssumedAlignmentILi128EEEEEEvvEEEEvNT_6ParamsE --------------------------
	.section	.nv.info._ZN7cutlass13device_kernelINS_4gemm6kernel13GemmUniversalIN4cute5tupleIJiiiiEEENS1_10collective13CollectiveMmaINS1_35MainloopSm100TmaUmmaWarpSpecializedILi13ELi2ELi4ENS5_IJNS4_1CILi1EEENSA_ILi4EEESB_EEEEENS5_IJNSA_ILi64EEESF_SF_EEENS_6half_tENS5_IJlSB_lEEESH_SI_NS4_8TiledMMAINS4_8MMA_AtomIJNS4_20SM100_MMA_F16BF16_SSISH_SH_fLi64ELi64ELNS4_4UMMA5MajorE0ELSN_0ELNSM_7ScaleInE0ELSO_0EEEEEENS4_6LayoutINS5_IJSB_SB_SB_EEENS5_IJNSA_ILi0EEEST_ST_EEEEENS5_IJNS4_10UnderscoreESW_SW_EEEEENS4_23SM90_TMA_LOAD_MULTICASTENS4_14ComposedLayoutINS4_7SwizzleILi3ELi4ELi3EEENS4_18smem_ptr_flag_bitsILi16EEENSR_INS5_IJNSA_ILi8EEESF_EEENS5_IJSF_SB_EEEEEEEvNS4_8identityENS4_13SM90_TMA_LOADES19_vS1A_EENS_8epilogue10collective18CollectiveEpilogueINS1D_23Sm100TmaWarpSpecializedILi3ELi2ELi16ELb1ELb0EEEJSG_NS5_IJNSR_ISF_SB_EENSR_INSA_ILi32EEESB_EEEEESH_SI_SH_SI_NS1D_6fusion15FusionCallbacksIS1H_NS1M_17LinearCombinationISH_fSH_fLNS_15FloatRoundStyleE2EEESG_S1L_JEEENS4_5SM1004TMEM4LOAD26SM100_TMEM_LOAD_16dp256b4xES1B_NS10_INS11_ILi2ELi4ELi3EEES14_NSR_INS5_IJS15_S1J_EEENS5_IJS1J_SB_EEEEEEENS4_17SM75_U32x4_LDSM_NENS4_14SM90_TMA_STOREES20_NS4_17SM90_U32x4_STSM_NENS4_39AutoVectorizingCopyWithAssumedAlignmentILi128EEEEEEvvEEEEvNT_6ParamsE,"",@"SHT_CUDA_INFO"
	.sectionflags	@""
	.align	4


	//----- nvinfo : EIATTR_CUDA_API_VERSION
	.align		4
        /*0000*/ 	.byte	0x04, 0x37
        /*0002*/ 	.short	(.L_31 - .L_30)
.L_30:
        /*0004*/ 	.word	0x00000082


	//----- nvinfo : EIATTR_KPARAM_INFO
	.align		4
.L_31:
        /*0008*/ 	.byte	0x04, 0x17
        /*000a*/ 	.short	(.L_33 - .L_32)
.L_32:
        /*000c*/ 	.word	0x00000000
        /*0010*/ 	.short	0x0000
        /*0012*/ 	.short	0x0000
        /*0014*/ 	.byte	0x00, 0xf0, 0x01, 0x20


	//----- nvinfo : EIATTR_AT_ENTRY_FRAGMENTS
	.align		4
.L_33:
        /*0018*/ 	.byte	0x04, 0x4f
        /*001a*/ 	.short	(.L_35 - .L_34)


	//   ....[0]....
.L_34:
        /*001c*/ 	.word	0x00000006


	//----- nvinfo : EIATTR_RESERVED_SMEM_USED
	.align		4
.L_35:
        /*0020*/ 	.byte	0x01, 0x41
	.zero		2


	//----- nvinfo : EIATTR_SPARSE_MMA_MASK
	.align		4
        /*0024*/ 	.byte	0x03, 0x50
        /*0026*/ 	.short	0x0000


	//----- nvinfo : EIATTR_TCGEN05_1CTA_USED
	.align		4
        /*0028*/ 	.byte	0x01, 0x51
	.zero		2


	//----- nvinfo : EIATTR_MAXREG_COUNT
	.align		4
        /*002c*/ 	.byte	0x03, 0x1b
        /*002e*/ 	.short	0x00ff


	//----- nvinfo : EIATTR_NUM_BARRIERS
	.align		4
        /*0030*/ 	.byte	0x02, 0x4c
        /*0032*/ 	.byte	0x07
	.zero		1


	//----- nvinfo : EIATTR_EXTERNS
	.align		4
        /*0034*/ 	.byte	0x04, 0x0f
        /*0036*/ 	.short	(.L_37 - .L_36)


	//   ....[0]....
	.align		4
.L_36:
        /*0038*/ 	.word	index@(__assertfail)


	//----- nvinfo : EIATTR_MERCURY_ISA_VERSION
	.align		4
.L_37:
        /*003c*/ 	.byte	0x03, 0x5f
        /*003e*/ 	.short	0x0101


	//----- nvinfo : EIATTR_INT_WARP_WIDE_INSTR_OFFSETS
	.align		4
        /*0040*/ 	.byte	0x04, 0x31
        /*0042*/ 	.short	(.L_39 - .L_38)


	//   ....[0]....
.L_38:
        /*0044*/ 	.word	0x000043b0


	//   ....[1]....
        /*0048*/ 	.word	0x000043e0


	//   ....[2]....
        /*004c*/ 	.word	0x00004400


	//   ....[3]....
        /*0050*/ 	.word	0x00004fd0


	//   ....[4]....
        /*0054*/ 	.word	0x00005050


	//   ....[5]....
        /*0058*/ 	.word	0x00005150


	//   ....[6]....
        /*005c*/ 	.word	0x00005260


	//----- nvinfo : EIATTR_COOP_GROUP_MASK_REGIDS
	.align		4
.L_39:
        /*0060*/ 	.byte	0x04, 0x29
        /*0062*/ 	.short	(.L_41 - .L_40)


	//   ....[0]....
.L_40:
        /*0064*/ 	.word	0xffffffff


	//   ....[1]....
        /*0068*/ 	.word	0xffffffff


	//   ....[2]....
        /*006c*/ 	.word	0xffffffff


	//   ....[3]....
        /*0070*/ 	.word	0xffffffff


	//   ....[4]....
        /*0074*/ 	.word	0xffffffff


	//   ....[5]....
        /*0078*/ 	.word	0xffffffff


	//   ....[6]....
        /*007c*/ 	.word	0xffffffff


	//   ....[7]....
        /*0080*/ 	.word	0xffffffff


	//   ....[8]....
        /*0084*/ 	.word	0xffffffff


	//   ....[9]....
        /*0088*/ 	.word	0xffffffff


	//   ....[10]....
        /*008c*/ 	.word	0xffffffff


	//   ....[11]....
        /*0090*/ 	.word	0xffffffff


	//   ....[12]....
        /*0094*/ 	.word	0xffffffff


	//   ....[13]....
        /*0098*/ 	.word	0xffffffff


	//----- nvinfo : EIATTR_COOP_GROUP_INSTR_OFFSETS
	.align		4
.L_41:
        /*009c*/ 	.byte	0x04, 0x28
        /*009e*/ 	.short	(.L_43 - .L_42)


	//   ....[0]....
.L_42:
        /*00a0*/ 	.word	0x00000080


	//   ....[1]....
        /*00a4*/ 	.word	0x000004f0


	//   ....[2]....
        /*00a8*/ 	.word	0x000007f0


	//   ....[3]....
        /*00ac*/ 	.word	0x00000970


	//   ....[4]....
        /*00b0*/ 	.word	0x00000a70


	//   ....[5]....
        /*00b4*/ 	.word	0x00000be0


	//   ....[6]....
        /*00b8*/ 	.word	0x00000d80


	//   ....[7]....
        /*00bc*/ 	.word	0x00000f30


	//   ....[8]....
        /*00c0*/ 	.word	0x000021d0


	//   ....[9]....
        /*00c4*/ 	.word	0x000035a0


	//   ....[10]....
        /*00c8*/ 	.word	0x000037b0


	//   ....[11]....
        /*00cc*/ 	.word	0x000037e0


	//   ....[12]....
        /*00d0*/ 	.word	0x00004290


	//   ....[13]....
        /*00d4*/ 	.word	0x000044c0


	//----- nvinfo : EIATTR_VRC_CTA_INIT_COUNT
	.align		4
.L_43:
        /*00d8*/ 	.byte	0x02, 0x4a
        /*00da*/ 	.byte	0x80
	.zero		1


	//----- nvinfo : EIATTR_SYSCALL_OFFSETS
	.align		4
        /*00dc*/ 	.byte	0x04, 0x46
        /*00de*/ 	.short	(.L_45 - .L_44)


	//   ....[0]....
.L_44:
        /*00e0*/ 	.word	0x00005f60


	//   ....[1]....
        /*00e4*/ 	.word	0x00006050


	//   ....[2]....
        /*00e8*/ 	.word	0x00006890


	//   ....[3]....
        /*00ec*/ 	.word	0x000071e0


	//----- nvinfo : EIATTR_MBARRIER_INSTR_OFFSETS
	.align		4
.L_45:
        /*00f0*/ 	.byte	0x04, 0x39
        /*00f2*/ 	.short	(.L_47 - .L_46)


	//   ....[0]....
.L_46:
        /*00f4*/ 	.word	0x00000630
        /*00f8*/ 	.word	0x000000ff
        /*00fc*/ 	.word	0x00000000
        /*0100*/ 	.short	0x0100
        /*0102*/ 	.byte	0x04
	.zero		1


	//   ....[1]....
        /*0104*/ 	.word	0x00000640
        /*0108*/ 	.word	0x000000ff
        /*010c*/ 	.word	0x00000068
        /*0110*/ 	.short	0x0100
        /*0112*/ 	.byte	0x04
	.zero		1


	//   ....[2]....
        /*0114*/ 	.word	0x00000650
        /*0118*/ 	.word	0x000000ff
        /*011c*/ 	.word	0x00000008
        /*0120*/ 	.short	0x0100
        /*0122*/ 	.byte	0x04
	.zero		1


	//   ....[3]....
        /*0124*/ 	.word	0x00000660
        /*0128*/ 	.word	0x000000ff
        /*012c*/ 	.word	0x00000070
        /*0130*/ 	.short	0x0100
        /*0132*/ 	.byte	0x04
	.zero		1


	//   ....[4]....
        /*0134*/ 	.word	0x00000670
        /*0138*/ 	.word	0x000000ff
        /*013c*/ 	.word	0x00000010
        /*0140*/ 	.short	0x0100
        /*0142*/ 	.byte	0x04
	.zero		1


	//   ....[5]....
        /*0144*/ 	.word	0x00000680
        /*0148*/ 	.word	0x000000ff
        /*014c*/ 	.word	0x00000078
        /*0150*/ 	.short	0x0100
        /*0152*/ 	.byte	0x04
	.zero		1


	//   ....[6]....
        /*0154*/ 	.word	0x00000690
        /*0158*/ 	.word	0x000000ff
        /*015c*/ 	.word	0x00000018
        /*0160*/ 	.short	0x0100
        /*0162*/ 	.byte	0x04
	.zero		1


	//   ....[7]....
        /*0164*/ 	.word	0x000006a0
        /*0168*/ 	.word	0x000000ff
        /*016c*/ 	.word	0x00000080
        /*0170*/ 	.short	0x0100
        /*0172*/ 	.byte	0x04
	.zero		1


	//   ....[8]....
        /*0174*/ 	.word	0x000006b0
        /*0178*/ 	.word	0x000000ff
        /*017c*/ 	.word	0x00000020
        /*0180*/ 	.short	0x0100
        /*0182*/ 	.byte	0x04
	.zero		1


	//   ....[9]....
        /*0184*/ 	.word	0x000006c0
        /*0188*/ 	.word	0x000000ff
        /*018c*/ 	.word	0x00000088
        /*0190*/ 	.short	0x0100
        /*0192*/ 	.byte	0x04
	.zero		1


	//   ....[10]....
        /*0194*/ 	.word	0x000006d0
        /*0198*/ 	.word	0x000000ff
        /*019c*/ 	.word	0x00000028
        /*01a0*/ 	.short	0x0100
        /*01a2*/ 	.byte	0x04
	.zero		1


	//   ....[11]....
        /*01a4*/ 	.word	0x000006e0
        /*01a8*/ 	.word	0x000000ff
        /*01ac*/ 	.word	0x00000090
        /*01b0*/ 	.short	0x0100
        /*01b2*/ 	.byte	0x04
	.zero		1


	//   ....[12]....
        /*01b4*/ 	.word	0x000006f0
        /*01b8*/ 	.word	0x000000ff
        /*01bc*/ 	.word	0x00000030
        /*01c0*/ 	.short	0x0100
        /*01c2*/ 	.byte	0x04
	.zero		1


	//   ....[13]....
        /*01c4*/ 	.word	0x00000700
        /*01c8*/ 	.word	0x000000ff
        /*01cc*/ 	.word	0x00000098
        /*01d0*/ 	.short	0x0100
        /*01d2*/ 	.byte	0x04
	.zero		1


	//   ....[14]....
        /*01d4*/ 	.word	0x00000710
        /*01d8*/ 	.word	0x000000ff
        /*01dc*/ 	.word	0x00000038
        /*01e0*/ 	.short	0x0100
        /*01e2*/ 	.byte	0x04
	.zero		1


	//   ....[15]....
        /*01e4*/ 	.word	0x00000720
        /*01e8*/ 	.word	0x000000ff
        /*01ec*/ 	.word	0x000000a0
        /*01f0*/ 	.short	0x0100
        /*01f2*/ 	.byte	0x04
	.zero		1


	//   ....[16]....
        /*01f4*/ 	.word	0x00000730
        /*01f8*/ 	.word	0x000000ff
        /*01fc*/ 	.word	0x00000040
        /*0200*/ 	.short	0x0100
        /*0202*/ 	.byte	0x04
	.zero		1


	//   ....[17]....
        /*0204*/ 	.word	0x00000740
        /*0208*/ 	.word	0x000000ff
        /*020c*/ 	.word	0x000000a8
        /*0210*/ 	.short	0x0100
        /*0212*/ 	.byte	0x04
	.zero		1


	//   ....[18]....
        /*0214*/ 	.word	0x00000750
        /*0218*/ 	.word	0x000000ff
        /*021c*/ 	.word	0x00000048
        /*0220*/ 	.short	0x0100
        /*0222*/ 	.byte	0x04
	.zero		1


	//   ....[19]....
        /*0224*/ 	.word	0x00000760
        /*0228*/ 	.word	0x000000ff
        /*022c*/ 	.word	0x000000b0
        /*0230*/ 	.short	0x0100
        /*0232*/ 	.byte	0x04
	.zero		1


	//   ....[20]....
        /*0234*/ 	.word	0x00000770
        /*0238*/ 	.word	0x000000ff
        /*023c*/ 	.word	0x00000050
        /*0240*/ 	.short	0x0100
        /*0242*/ 	.byte	0x04
	.zero		1


	//   ....[21]....
        /*0244*/ 	.word	0x00000780
        /*0248*/ 	.word	0x000000ff
        /*024c*/ 	.word	0x000000b8
        /*0250*/ 	.short	0x0100
        /*0252*/ 	.byte	0x04
	.zero		1


	//   ....[22]....
        /*0254*/ 	.word	0x00000790
        /*0258*/ 	.word	0x000000ff
        /*025c*/ 	.word	0x00000058
        /*0260*/ 	.short	0x0100
        /*0262*/ 	.byte	0x04
	.zero		1


	//   ....[23]....
        /*0264*/ 	.word	0x000007a0
        /*0268*/ 	.word	0x000000ff
        /*026c*/ 	.word	0x000000c0
        /*0270*/ 	.short	0x0100
        /*0272*/ 	.byte	0x04
	.zero		1


	//   ....[24]....
        /*0274*/ 	.word	0x000007b0
        /*0278*/ 	.word	0x000000ff
        /*027c*/ 	.word	0x00000060
        /*0280*/ 	.short	0x0100
        /*0282*/ 	.byte	0x04
	.zero		1


	//   ....[25]....
        /*0284*/ 	.word	0x000007c0
        /*0288*/ 	.word	0x000000ff
        /*028c*/ 	.word	0x000000c8
        /*0290*/ 	.short	0x0100
        /*0292*/ 	.byte	0x04
	.zero		1


	//   ....[26]....
        /*0294*/ 	.word	0x00000900
        /*0298*/ 	.word	0x000000ff
        /*029c*/ 	.word	0x000000d0
        /*02a0*/ 	.short	0x0100
        /*02a2*/ 	.byte	0x04
	.zero		1


	//   ....[27]....
        /*02a4*/ 	.word	0x00000910
        /*02a8*/ 	.word	0x000000ff
        /*02ac*/ 	.word	0x000000e8
        /*02b0*/ 	.short	0x0100
        /*02b2*/ 	.byte	0x04
	.zero		1


	//   ....[28]....
        /*02b4*/ 	.word	0x00000920
        /*02b8*/ 	.word	0x000000ff
        /*02bc*/ 	.word	0x000000d8
        /*02c0*/ 	.short	0x0100
        /*02c2*/ 	.byte	0x04
	.zero		1


	//   ....[29]....
        /*02c4*/ 	.word	0x00000930
        /*02c8*/ 	.word	0x000000ff
        /*02cc*/ 	.word	0x000000f0
        /*02d0*/ 	.short	0x0100
        /*02d2*/ 	.byte	0x04
	.zero		1


	//   ....[30]....
        /*02d4*/ 	.word	0x00000940
        /*02d8*/ 	.word	0x000000ff
        /*02dc*/ 	.word	0x000000e0
        /*02e0*/ 	.short	0x0100
        /*02e2*/ 	.byte	0x04
	.zero		1


	//   ....[31]....
        /*02e4*/ 	.word	0x00000950
        /*02e8*/ 	.word	0x000000ff
        /*02ec*/ 	.word	0x000000f8
        /*02f0*/ 	.short	0x0100
        /*02f2*/ 	.byte	0x04
	.zero		1


	//   ....[32]....
        /*02f4*/ 	.word	0x00000a40
        /*02f8*/ 	.word	0x000000ff
        /*02fc*/ 	.word	0x00000100
        /*0300*/ 	.short	0x0100
        /*0302*/ 	.byte	0x06
	.zero		1


	//   ....[33]....
        /*0304*/ 	.word	0x00000a50
        /*0308*/ 	.word	0x000000ff
        /*030c*/ 	.word	0x00000108
        /*0310*/ 	.short	0x0100
        /*0312*/ 	.byte	0x06
	.zero		1


	//   ....[34]....
        /*0314*/ 	.word	0x00000b90
        /*0318*/ 	.word	0x000000ff
        /*031c*/ 	.word	0x00000110
        /*0320*/ 	.short	0x0100
        /*0322*/ 	.byte	0x06
	.zero		1


	//   ....[35]....
        /*0324*/ 	.word	0x00000ba0
        /*0328*/ 	.word	0x000000ff
        /*032c*/ 	.word	0x00000120
        /*0330*/ 	.short	0x0100
        /*0332*/ 	.byte	0x06
	.zero		1


	//   ....[36]....
        /*0334*/ 	.word	0x00000bb0
        /*0338*/ 	.word	0x000000ff
        /*033c*/ 	.word	0x00000118
        /*0340*/ 	.short	0x0100
        /*0342*/ 	.byte	0x06
	.zero		1


	//   ....[37]....
        /*0344*/ 	.word	0x00000bc0
        /*0348*/ 	.word	0x000000ff
        /*034c*/ 	.word	0x00000128
        /*0350*/ 	.short	0x0100
        /*0352*/ 	.byte	0x06
	.zero		1


	//   ....[38]....
        /*0354*/ 	.word	0x00000cf0
        /*0358*/ 	.word	0x000000ff
        /*035c*/ 	.word	0x00000130
        /*0360*/ 	.short	0x0100
        /*0362*/ 	.byte	0x04
	.zero		1


	//   ....[39]....
        /*0364*/ 	.word	0x00000d00
        /*0368*/ 	.word	0x000000ff
        /*036c*/ 	.word	0x00000150
        /*0370*/ 	.short	0x0100
        /*0372*/ 	.byte	0x04
	.zero		1


	//   ....[40]....
        /*0374*/ 	.word	0x00000d10
        /*0378*/ 	.word	0x000000ff
        /*037c*/ 	.word	0x00000138
        /*0380*/ 	.short	0x0100
        /*0382*/ 	.byte	0x04
	.zero		1


	//   ....[41]....
        /*0384*/ 	.word	0x00000d20
        /*0388*/ 	.word	0x000000ff
        /*038c*/ 	.word	0x00000158
        /*0390*/ 	.short	0x0100
        /*0392*/ 	.byte	0x04
	.zero		1


	//   ....[42]....
        /*0394*/ 	.word	0x00000d30
        /*0398*/ 	.word	0x000000ff
        /*039c*/ 	.word	0x00000140
        /*03a0*/ 	.short	0x0100
        /*03a2*/ 	.byte	0x04
	.zero		1


	//   ....[43]....
        /*03a4*/ 	.word	0x00000d40
        /*03a8*/ 	.word	0x000000ff
        /*03ac*/ 	.word	0x00000160
        /*03b0*/ 	.short	0x0100
        /*03b2*/ 	.byte	0x04
	.zero		1


	//   ....[44]....
        /*03b4*/ 	.word	0x00000d50
        /*03b8*/ 	.word	0x000000ff
        /*03bc*/ 	.word	0x00000148
        /*03c0*/ 	.short	0x0100
        /*03c2*/ 	.byte	0x04
	.zero		1


	//   ....[45]....
        /*03c4*/ 	.word	0x00000d60
        /*03c8*/ 	.word	0x000000ff
        /*03cc*/ 	.word	0x00000168
        /*03d0*/ 	.short	0x0100
        /*03d2*/ 	.byte	0x04
	.zero		1


	//   ....[46]....
        /*03d4*/ 	.word	0x00000e50
        /*03d8*/ 	.word	0x000000ff
        /*03dc*/ 	.word	0x00000170
        /*03e0*/ 	.short	0x0100
        /*03e2*/ 	.byte	0x04
	.zero		1


	//   ....[47]....
        /*03e4*/ 	.word	0x00000e60
        /*03e8*/ 	.word	0x000000ff
        /*03ec*/ 	.word	0x00000180
        /*03f0*/ 	.short	0x0100
        /*03f2*/ 	.byte	0x04
	.zero		1


	//   ....[48]....
        /*03f4*/ 	.word	0x00000e70
        /*03f8*/ 	.word	0x000000ff
        /*03fc*/ 	.word	0x00000178
        /*0400*/ 	.short	0x0100
        /*0402*/ 	.byte	0x04
	.zero		1


	//   ....[49]....
        /*0404*/ 	.word	0x00000e80
        /*0408*/ 	.word	0x000000ff
        /*040c*/ 	.word	0x00000188
        /*0410*/ 	.short	0x0100
        /*0412*/ 	.byte	0x04
	.zero		1


	//   ....[50]....
        /*0414*/ 	.word	0x00001a50
        /*0418*/ 	.word	0x00000000
        /*041c*/ 	.word	0x00000180
        /*0420*/ 	.short	0x010a
        /*0422*/ 	.byte	0xff
	.zero		1


	//   ....[51]....
        /*0424*/ 	.word	0x00001a80
        /*0428*/ 	.word	0x00000000
        /*042c*/ 	.word	0x00000170
        /*0430*/ 	.short	0x0101
        /*0432*/ 	.byte	0xff
	.zero		1


	//   ....[52]....
        /*0434*/ 	.word	0x00001b50
        /*0438*/ 	.word	0x000000ff
        /*043c*/ 	.word	0x00000068
        /*0440*/ 	.short	0x010a
        /*0442*/ 	.byte	0x04
	.zero		1


	//   ....[53]....
        /*0444*/ 	.word	0x00001bd0
        /*0448*/ 	.word	0x000000ff
        /*044c*/ 	.word	0x00000068
        /*0450*/ 	.short	0x010a
        /*0452*/ 	.byte	0x21
	.zero		1


	//   ....[54]....
        /*0454*/ 	.word	0x00001d70
        /*0458*/ 	.word	0x000000ff
        /*045c*/ 	.word	0x00000068
        /*0460*/ 	.short	0x010a
        /*0462*/ 	.byte	0x08
	.zero		1


	//   ....[55]....
        /*0464*/ 	.word	0x00001e80
        /*0468*/ 	.word	0x000000ff
        /*046c*/ 	.word	0x00000108
        /*0470*/ 	.short	0x0101
        /*0472*/ 	.byte	0x06
	.zero		1


	//   ....[56]....
        /*0474*/ 	.word	0x00001ea0
        /*0478*/ 	.word	0x000000ff
        /*047c*/ 	.word	0x00000068
        /*0480*/ 	.short	0x010a
        /*0482*/ 	.byte	0x04
	.zero		1


	//   ....[57]....
        /*0484*/ 	.word	0x00001f20
        /*0488*/ 	.word	0x000000ff
        /*048c*/ 	.word	0x00000068
        /*0490*/ 	.short	0x010a
        /*0492*/ 	.byte	0x11
	.zero		1


	//   ....[58]....
        /*0494*/ 	.word	0x000020c0
        /*0498*/ 	.word	0x000000ff
        /*049c*/ 	.word	0x00000068
        /*04a0*/ 	.short	0x010a
        /*04a2*/ 	.byte	0x07
	.zero		1


	//   ....[59]....
        /*04a4*/ 	.word	0x00002200
        /*04a8*/ 	.word	0x00000003
        /*04ac*/ 	.word	0x00000110
        /*04b0*/ 	.short	0x010a
        /*04b2*/ 	.byte	0xff
	.zero		1


	//   ....[60]....
        /*04b4*/ 	.word	0x00002350
        /*04b8*/ 	.word	0x00000000
        /*04bc*/ 	.word	0x00000000
        /*04c0*/ 	.short	0x0101
        /*04c2*/ 	.byte	0xff
	.zero		1


	//   ....[61]....
        /*04c4*/ 	.word	0x00002910
        /*04c8*/ 	.word	0x000000ff
        /*04cc*/ 	.word	0x00000000
        /*04d0*/ 	.short	0x010a
        /*04d2*/ 	.byte	0x04
	.zero		1


	//   ....[62]....
        /*04d4*/ 	.word	0x000029a0
        /*04d8*/ 	.word	0x000000ff
        /*04dc*/ 	.word	0x00000000
        /*04e0*/ 	.short	0x010a
        /*04e2*/ 	.byte	0x05
	.zero		1


	//   ....[63]....
        /*04e4*/ 	.word	0x00002a30
        /*04e8*/ 	.word	0x000000ff
        /*04ec*/ 	.word	0x00000000
        /*04f0*/ 	.short	0x010a
        /*04f2*/ 	.byte	0x05
	.zero		1


	//   ....[64]....
        /*04f4*/ 	.word	0x00002ac0
        /*04f8*/ 	.word	0x000000ff
        /*04fc*/ 	.word	0x00000000
        /*0500*/ 	.short	0x010a
        /*0502*/ 	.byte	0x05
	.zero		1


	//   ....[65]....
        /*0504*/ 	.word	0x00002b50
        /*0508*/ 	.word	0x000000ff
        /*050c*/ 	.word	0x00000000
        /*0510*/ 	.short	0x010a
        /*0512*/ 	.byte	0x05
	.zero		1


	//   ....[66]....
        /*0514*/ 	.word	0x00002be0
        /*0518*/ 	.word	0x000000ff
        /*051c*/ 	.word	0x00000000
        /*0520*/ 	.short	0x010a
        /*0522*/ 	.byte	0x05
	.zero		1


	//   ....[67]....
        /*0524*/ 	.word	0x00002c70
        /*0528*/ 	.word	0x000000ff
        /*052c*/ 	.word	0x00000000
        /*0530*/ 	.short	0x010a
        /*0532*/ 	.byte	0x05
	.zero		1


	//   ....[68]....
        /*0534*/ 	.word	0x00002d00
        /*0538*/ 	.word	0x000000ff
        /*053c*/ 	.word	0x00000000
        /*0540*/ 	.short	0x010a
        /*0542*/ 	.byte	0x05
	.zero		1


	//   ....[69]....
        /*0544*/ 	.word	0x00002d90
        /*0548*/ 	.word	0x000000ff
        /*054c*/ 	.word	0x00000000
        /*0550*/ 	.short	0x010a
        /*0552*/ 	.byte	0x05
	.zero		1


	//   ....[70]....
        /*0554*/ 	.word	0x00002e20
        /*0558*/ 	.word	0x000000ff
        /*055c*/ 	.word	0x00000000
        /*0560*/ 	.short	0x010a
        /*0562*/ 	.byte	0x05
	.zero		1


	//   ....[71]....
        /*0564*/ 	.word	0x00002eb0
        /*0568*/ 	.word	0x000000ff
        /*056c*/ 	.word	0x00000000
        /*0570*/ 	.short	0x010a
        /*0572*/ 	.byte	0x05
	.zero		1


	//   ....[72]....
        /*0574*/ 	.word	0x00002f40
        /*0578*/ 	.word	0x000000ff
        /*057c*/ 	.word	0x00000000
        /*0580*/ 	.short	0x010a
        /*0582*/ 	.byte	0x05
	.zero		1


	//   ....[73]....
        /*0584*/ 	.word	0x00002fe0
        /*0588*/ 	.word	0x00000000
        /*058c*/ 	.word	0x00000000
        /*0590*/ 	.short	0x010a
        /*0592*/ 	.byte	0xff
	.zero		1


	//   ....[74]....
        /*0594*/ 	.word	0x00003100
        /*0598*/ 	.word	0x00000002
        /*059c*/ 	.word	0x00000170
        /*05a0*/ 	.short	0x010a
        /*05a2*/ 	.byte	0xff
	.zero		1


	//   ....[75]....
        /*05a4*/ 	.word	0x00003170
        /*05a8*/ 	.word	0x00000002
        /*05ac*/ 	.word	0x00000000
        /*05b0*/ 	.short	0x0101
        /*05b2*/ 	.byte	0xff
	.zero		1


	//   ....[76]....
        /*05b4*/ 	.word	0x00003190
        /*05b8*/ 	.word	0x000000ff
        /*05bc*/ 	.word	0x00000120
        /*05c0*/ 	.short	0x010a
        /*05c2*/ 	.byte	0x04
	.zero		1


	//   ....[77]....
        /*05c4*/ 	.word	0x000032b0
        /*05c8*/ 	.word	0x00000002
        /*05cc*/ 	.word	0x00000110
        /*05d0*/ 	.short	0x010a
        /*05d2*/ 	.byte	0xff
	.zero		1


	//   ....[78]....
        /*05d4*/ 	.word	0x000033b0
        /*05d8*/ 	.word	0x00000002
        /*05dc*/ 	.word	0x00000000
        /*05e0*/ 	.short	0x0101
        /*05e2*/ 	.byte	0xff
	.zero		1


	//   ....[79]....
        /*05e4*/ 	.word	0x00003440
        /*05e8*/ 	.word	0x000000ff
        /*05ec*/ 	.word	0x00000120
        /*05f0*/ 	.short	0x0106
        /*05f2*/ 	.byte	0x04
	.zero		1


	//   ....[80]....
        /*05f4*/ 	.word	0x00003460
        /*05f8*/ 	.word	0x000000ff
        /*05fc*/ 	.word	0x00000120
        /*0600*/ 	.short	0x010a
        /*0602*/ 	.byte	0x04
	.zero		1


	//   ....[81]....
        /*0604*/ 	.word	0x000034f0
        /*0608*/ 	.word	0x000000ff
        /*060c*/ 	.word	0x00000120
        /*0610*/ 	.short	0x0106
        /*0612*/ 	.byte	0x07
	.zero		1


	//   ....[82]....
        /*0614*/ 	.word	0x00003530
        /*0618*/ 	.word	0x00000000
        /*061c*/ 	.word	0x00000120
        /*0620*/ 	.short	0x010a
        /*0622*/ 	.byte	0xff
	.zero		1


	//   ....[83]....
        /*0624*/ 	.word	0x00003a80
        /*0628*/ 	.word	0x00000000
        /*062c*/ 	.word	0x00000110
        /*0630*/ 	.short	0x010a
        /*0632*/ 	.byte	0xff
	.zero		1


	//   ....[84]....
        /*0634*/ 	.word	0x00003b80
        /*0638*/ 	.word	0x00000003
        /*063c*/ 	.word	0x00000000
        /*0640*/ 	.short	0x0101
        /*0642*/ 	.byte	0xff
	.zero		1


	//   ....[85]....
        /*0644*/ 	.word	0x00003b90
        /*0648*/ 	.word	0x000000ff
        /*064c*/ 	.word	0x00000000
        /*0650*/ 	.short	0x010a
        /*0652*/ 	.byte	0x04
	.zero		1


	//   ....[86]....
        /*0654*/ 	.word	0x00003c10
        /*0658*/ 	.word	0x000000ff
        /*065c*/ 	.word	0x00000150
        /*0660*/ 	.short	0x010a
        /*0662*/ 	.byte	0x1f
	.zero		1


	//   ....[87]....
        /*0664*/ 	.word	0x00003cf0
        /*0668*/ 	.word	0x000000ff
        /*066c*/ 	.word	0x00000000
        /*0670*/ 	.short	0x010a
        /*0672*/ 	.byte	0x05
	.zero		1


	//   ....[88]....
        /*0674*/ 	.word	0x00003e30
        /*0678*/ 	.word	0x000000ff
        /*067c*/ 	.word	0x00000000
        /*0680*/ 	.short	0x010a
        /*0682*/ 	.byte	0x04
	.zero		1


	//   ....[89]....
        /*0684*/ 	.word	0x000040c0
        /*0688*/ 	.word	0x000000ff
        /*068c*/ 	.word	0x00000000
        /*0690*/ 	.short	0x010a
        /*0692*/ 	.byte	0x04
	.zero		1


	//   ....[90]....
        /*0694*/ 	.word	0x00004150
        /*0698*/ 	.word	0x000000ff
        /*069c*/ 	.word	0x00000000
        /*06a0*/ 	.short	0x010a
        /*06a2*/ 	.byte	0x05
	.zero		1


	//   ....[91]....
        /*06a4*/ 	.word	0x000041e0
        /*06a8*/ 	.word	0x000000ff
        /*06ac*/ 	.word	0x00000000
        /*06b0*/ 	.short	0x010a
        /*06b2*/ 	.byte	0x05
	.zero		1


	//   ....[92]....
        /*06b4*/ 	.word	0x00004270
        /*06b8*/ 	.word	0x000000ff
        /*06bc*/ 	.word	0x00000000
        /*06c0*/ 	.short	0x010a
        /*06c2*/ 	.byte	0x04
	.zero		1


	//   ....[93]....
        /*06c4*/ 	.word	0x00004700
        /*06c8*/ 	.word	0x0000000c
        /*06cc*/ 	.word	0x00000110
        /*06d0*/ 	.short	0x010a
        /*06d2*/ 	.byte	0xff
	.zero		1


	//   ....[94]....
        /*06d4*/ 	.word	0x00004870
        /*06d8*/ 	.word	0x00000000
        /*06dc*/ 	.word	0x00000000
        /*06e0*/ 	.short	0x0101
        /*06e2*/ 	.byte	0xff
	.zero		1


	//   ....[95]....
        /*06e4*/ 	.word	0x00004cf0
        /*06e8*/ 	.word	0x000000ff
        /*06ec*/ 	.word	0x00000108
        /*06f0*/ 	.short	0x010a
        /*06f2*/ 	.byte	0x18
	.zero		1


	//   ....[96]....
        /*06f4*/ 	.word	0x00004eb0
        /*06f8*/ 	.word	0x000000ff
        /*06fc*/ 	.word	0x000000e8
        /*0700*/ 	.short	0x010a
        /*0702*/ 	.byte	0x04
	.zero		1


	//   ....[97]....
        /*0704*/ 	.word	0x00005080
        /*0708*/ 	.word	0x000000ff
        /*070c*/ 	.word	0x000000d0
        /*0710*/ 	.short	0x010b
        /*0712*/ 	.byte	0x04
	.zero		1


	//   ....[98]....
        /*0714*/ 	.word	0x00005090
        /*0718*/ 	.word	0x000000ff
        /*071c*/ 	.word	0x00000000
        /*0720*/ 	.short	0x0101
        /*0722*/ 	.byte	0x14
	.zero		1


	//   ....[99]....
        /*0724*/ 	.word	0x000050a0
        /*0728*/ 	.word	0x000000ff
        /*072c*/ 	.word	0x000000e8
        /*0730*/ 	.short	0x010a
        /*0732*/ 	.byte	0x05
	.zero		1


	//   ....[100]....
        /*0734*/ 	.word	0x00005290
        /*0738*/ 	.word	0x000000ff
        /*073c*/ 	.word	0x000000d0
        /*0740*/ 	.short	0x010b
        /*0742*/ 	.byte	0x05
	.zero		1


	//   ....[101]....
        /*0744*/ 	.word	0x000052a0
        /*0748*/ 	.word	0x000000ff
        /*074c*/ 	.word	0x00000000
        /*0750*/ 	.short	0x0101
        /*0752*/ 	.byte	0x04
	.zero		1


	//   ....[102]....
        /*0754*/ 	.word	0x00005340
        /*0758*/ 	.word	0x000000ff
        /*075c*/ 	.word	0x00000000
        /*0760*/ 	.short	0x010a
        /*0762*/ 	.byte	0x04
	.zero		1


	//   ....[103]....
        /*0764*/ 	.word	0x000053d0
        /*0768*/ 	.word	0x000000ff
        /*076c*/ 	.word	0x00000000
        /*0770*/ 	.short	0x010a
        /*0772*/ 	.byte	0x05
	.zero		1


	//   ....[104]....
        /*0774*/ 	.word	0x00005470
        /*0778*/ 	.word	0x00000000
        /*077c*/ 	.word	0x00000000
        /*0780*/ 	.short	0x010a
        /*0782*/ 	.byte	0xff
	.zero		1


	//   ....[105]....
        /*0784*/ 	.word	0x000057d0
        /*0788*/ 	.word	0x00000000
        /*078c*/ 	.word	0x00000110
        /*0790*/ 	.short	0x010a
        /*0792*/ 	.byte	0xff
	.zero		1


	//   ....[106]....
        /*0794*/ 	.word	0x000058a0
        /*0798*/ 	.word	0x00000000
        /*079c*/ 	.word	0x00000000
        /*07a0*/ 	.short	0x0101
        /*07a2*/ 	.byte	0xff
	.zero		1


	//   ....[107]....
        /*07a4*/ 	.word	0x000064b0
        /*07a8*/ 	.word	0x00000002
        /*07ac*/ 	.word	0x000000d0
        /*07b0*/ 	.short	0x010a
        /*07b2*/ 	.byte	0xff
	.zero		1


	//   ....[108]....
        /*07b4*/ 	.word	0x000064f0
        /*07b8*/ 	.word	0x0000001b
        /*07bc*/ 	.word	0x00000130
        /*07c0*/ 	.short	0x010a
        /*07c2*/ 	.byte	0xff
	.zero		1


	//   ....[109]....
        /*07c4*/ 	.word	0x000065e0
        /*07c8*/ 	.word	0x00000002
        /*07cc*/ 	.word	0x000000d0
        /*07d0*/ 	.short	0x010a
        /*07d2*/ 	.byte	0xff
	.zero		1


	//   ....[110]....
        /*07d4*/ 	.word	0x00006770
        /*07d8*/ 	.word	0x0000001b
        /*07dc*/ 	.word	0x00000130
        /*07e0*/ 	.short	0x010a
        /*07e2*/ 	.byte	0xff
	.zero		1


	//   ....[111]....
        /*07e4*/ 	.word	0x00006f40
        /*07e8*/ 	.word	0x00000000
        /*07ec*/ 	.word	0x00000000
        /*07f0*/ 	.short	0x0101
        /*07f2*/ 	.byte	0xff
	.zero		1


	//   ....[112]....
        /*07f4*/ 	.word	0x00006f50
        /*07f8*/ 	.word	0x00000002
        /*07fc*/ 	.word	0x000000d0
        /*0800*/ 	.short	0x010a
        /*0802*/ 	.byte	0xff
	.zero		1


	//   ....[113]....
        /*0804*/ 	.word	0x00007010
        /*0808*/ 	.word	0x00000002
        /*080c*/ 	.word	0x000000d0
        /*0810*/ 	.short	0x010a
        /*0812*/ 	.byte	0xff
	.zero		1


	//   ....[114]....
        /*0814*/ 	.word	0x000073c0
        /*0818*/ 	.word	0x000000ff
        /*081c*/ 	.word	0x00000000
        /*0820*/ 	.short	0x0101
        /*0822*/ 	.byte	0x04
	.zero		1


	//   ....[115]....
        /*0824*/ 	.word	0x00007910
        /*0828*/ 	.word	0x00000000
        /*082c*/ 	.word	0x00000000
        /*0830*/ 	.short	0x0101
        /*0832*/ 	.byte	0xff
	.zero		1


	//   ....[116]....
        /*0834*/ 	.word	0x00007bc0
        /*0838*/ 	.word	0x000000ff
        /*083c*/ 	.word	0x00000000
        /*0840*/ 	.short	0x0101
        /*0842*/ 	.byte	0x04
	.zero		1


	//   ....[117]....
        /*0844*/ 	.word	0x00007be0
        /*0848*/ 	.word	0x00000000
        /*084c*/ 	.word	0x00000180
        /*0850*/ 	.short	0x010a
        /*0852*/ 	.byte	0xff
	.zero		1


	//   ....[118]....
        /*0854*/ 	.word	0x00007c40
        /*0858*/ 	.word	0x00000000
        /*085c*/ 	.word	0x00000068
        /*0860*/ 	.short	0x010a
        /*0862*/ 	.byte	0xff
	.zero		1


	//   ....[119]....
        /*0864*/ 	.word	0x00007ca0
        /*0868*/ 	.word	0x00000000
        /*086c*/ 	.word	0x00000068
        /*0870*/ 	.short	0x010a
        /*0872*/ 	.byte	0xff
	.zero		1


	//   ....[120]....
        /*0874*/ 	.word	0x00007cf0
        /*0878*/ 	.word	0x00000003
        /*087c*/ 	.word	0x00000110
        /*0880*/ 	.short	0x010a
        /*0882*/ 	.byte	0xff
	.zero		1


	//   ....[121]....
        /*0884*/ 	.word	0x00007d50
        /*0888*/ 	.word	0x00000000
        /*088c*/ 	.word	0x00000000
        /*0890*/ 	.short	0x010a
        /*0892*/ 	.byte	0xff
	.zero		1


	//   ....[122]....
        /*0894*/ 	.word	0x00007db0
        /*0898*/ 	.word	0x00000000
        /*089c*/ 	.word	0x00000000
        /*08a0*/ 	.short	0x010a
        /*08a2*/ 	.byte	0xff
	.zero		1


	//   ....[123]....
        /*08a4*/ 	.word	0x00007e10
        /*08a8*/ 	.word	0x00000000
        /*08ac*/ 	.word	0x00000000
        /*08b0*/ 	.short	0x010a
        /*08b2*/ 	.byte	0xff
	.zero		1


	//   ....[124]....
        /*08b4*/ 	.word	0x00007e70
        /*08b8*/ 	.word	0x00000000
        /*08bc*/ 	.word	0x00000000
        /*08c0*/ 	.short	0x010a
        /*08c2*/ 	.byte	0xff
	.zero		1


	//   ....[125]....
        /*08c4*/ 	.word	0x00007ed0
        /*08c8*/ 	.word	0x00000000
        /*08cc*/ 	.word	0x00000000
        /*08d0*/ 	.short	0x010a
        /*08d2*/ 	.byte	0xff
	.zero		1


	//   ....[126]....
        /*08d4*/ 	.word	0x00007f30
        /*08d8*/ 	.word	0x00000000
        /*08dc*/ 	.word	0x00000000
        /*08e0*/ 	.short	0x010a
        /*08e2*/ 	.byte	0xff
	.zero		1


	//   ....[127]....
        /*08e4*/ 	.word	0x00007f90
        /*08e8*/ 	.word	0x00000000
        /*08ec*/ 	.word	0x00000000
        /*08f0*/ 	.short	0x010a
        /*08f2*/ 	.byte	0xff
	.zero		1


	//   ....[128]....
        /*08f4*/ 	.word	0x00007ff0
        /*08f8*/ 	.word	0x00000000
        /*08fc*/ 	.word	0x00000000
        /*0900*/ 	.short	0x010a
        /*0902*/ 	.byte	0xff
	.zero		1


	//   ....[129]....
        /*0904*/ 	.word	0x00008050
        /*0908*/ 	.word	0x00000000
        /*090c*/ 	.word	0x00000000
        /*0910*/ 	.short	0x010a
        /*0912*/ 	.byte	0xff
	.zero		1


	//   ....[130]....
        /*0914*/ 	.word	0x000080b0
        /*0918*/ 	.word	0x00000000
        /*091c*/ 	.word	0x00000000
        /*0920*/ 	.short	0x010a
        /*0922*/ 	.byte	0xff
	.zero		1


	//   ....[131]....
        /*0924*/ 	.word	0x00008110
        /*0928*/ 	.word	0x00000000
        /*092c*/ 	.word	0x00000000
        /*0930*/ 	.short	0x010a
        /*0932*/ 	.byte	0xff
	.zero		1


	//   ....[132]....
        /*0934*/ 	.word	0x00008170
        /*0938*/ 	.word	0x00000000
        /*093c*/ 	.word	0x00000000
        /*0940*/ 	.short	0x010a
        /*0942*/ 	.byte	0xff
	.zero		1


	//   ....[133]....
        /*0944*/ 	.word	0x000081c0
        /*0948*/ 	.word	0x00000002
        /*094c*/ 	.word	0x00000170
        /*0950*/ 	.short	0x010a
        /*0952*/ 	.byte	0xff
	.zero		1


	//   ....[134]....
        /*0954*/ 	.word	0x00008220
        /*0958*/ 	.word	0x00000002
        /*095c*/ 	.word	0x00000120
        /*0960*/ 	.short	0x010a
        /*0962*/ 	.byte	0xff
	.zero		1


	//   ....[135]....
        /*0964*/ 	.word	0x00008270
        /*0968*/ 	.word	0x00000002
        /*096c*/ 	.word	0x00000110
        /*0970*/ 	.short	0x010a
        /*0972*/ 	.byte	0xff
	.zero		1


	//   ....[136]....
        /*0974*/ 	.word	0x000082d0
        /*0978*/ 	.word	0x00000000
        /*097c*/ 	.word	0x00000120
        /*0980*/ 	.short	0x010a
        /*0982*/ 	.byte	0xff
	.zero		1


	//   ....[137]....
        /*0984*/ 	.word	0x00008320
        /*0988*/ 	.word	0x00000000
        /*098c*/ 	.word	0x00000110
        /*0990*/ 	.short	0x010a
        /*0992*/ 	.byte	0xff
	.zero		1


	//   ....[138]....
        /*0994*/ 	.word	0x00008380
        /*0998*/ 	.word	0x00000002
        /*099c*/ 	.word	0x00000150
        /*09a0*/ 	.short	0x010a
        /*09a2*/ 	.byte	0xff
	.zero		1


	//   ....[139]....
        /*09a4*/ 	.word	0x000083e0
        /*09a8*/ 	.word	0x00000000
        /*09ac*/ 	.word	0x00000000
        /*09b0*/ 	.short	0x010a
        /*09b2*/ 	.byte	0xff
	.zero		1


	//   ....[140]....
        /*09b4*/ 	.word	0x00008440
        /*09b8*/ 	.word	0x00000000
        /*09bc*/ 	.word	0x00000000
        /*09c0*/ 	.short	0x010a
        /*09c2*/ 	.byte	0xff
	.zero		1


	//   ....[141]....
        /*09c4*/ 	.word	0x000084a0
        /*09c8*/ 	.word	0x00000000
        /*09cc*/ 	.word	0x00000000
        /*09d0*/ 	.short	0x010a
        /*09d2*/ 	.byte	0xff
	.zero		1


	//   ....[142]....
        /*09d4*/ 	.word	0x00008500
        /*09d8*/ 	.word	0x00000000
        /*09dc*/ 	.word	0x00000000
        /*09e0*/ 	.short	0x010a
        /*09e2*/ 	.byte	0xff
	.zero		1


	//   ....[143]....
        /*09e4*/ 	.word	0x00008560
        /*09e8*/ 	.word	0x00000000
        /*09ec*/ 	.word	0x00000000
        /*09f0*/ 	.short	0x010a
        /*09f2*/ 	.byte	0xff
	.zero		1


	//   ....[144]....
        /*09f4*/ 	.word	0x000085b0
        /*09f8*/ 	.word	0x0000000c
        /*09fc*/ 	.word	0x00000110
        /*0a00*/ 	.short	0x010a
        /*0a02*/ 	.byte	0xff
	.zero		1


	//   ....[145]....
        /*0a04*/ 	.word	0x00008610
        /*0a08*/ 	.word	0x00000000
        /*0a0c*/ 	.word	0x00000108
        /*0a10*/ 	.short	0x010a
        /*0a12*/ 	.byte	0xff
	.zero		1


	//   ....[146]....
        /*0a14*/ 	.word	0x00008670
        /*0a18*/ 	.word	0x00000000
        /*0a1c*/ 	.word	0x000000e8
        /*0a20*/ 	.short	0x010a
        /*0a22*/ 	.byte	0xff
	.zero		1


	//   ....[147]....
        /*0a24*/ 	.word	0x000086d0
        /*0a28*/ 	.word	0x00000006
        /*0a2c*/ 	.word	0x000000e8
        /*0a30*/ 	.short	0x010a
        /*0a32*/ 	.byte	0xff
	.zero		1


	//   ....[148]....
        /*0a34*/ 	.word	0x00008730
        /*0a38*/ 	.word	0x00000000
        /*0a3c*/ 	.word	0x00000000
        /*0a40*/ 	.short	0x010a
        /*0a42*/ 	.byte	0xff
	.zero		1


	//   ....[149]....
        /*0a44*/ 	.word	0x00008790
        /*0a48*/ 	.word	0x00000000
        /*0a4c*/ 	.word	0x00000000
        /*0a50*/ 	.short	0x010a
        /*0a52*/ 	.byte	0xff
	.zero		1


	//   ....[150]....
        /*0a54*/ 	.word	0x000087e0
        /*0a58*/ 	.word	0x00000000
        /*0a5c*/ 	.word	0x00000110
        /*0a60*/ 	.short	0x010a
        /*0a62*/ 	.byte	0xff
	.zero		1


	//   ....[151]....
        /*0a64*/ 	.word	0x00008830
        /*0a68*/ 	.word	0x00000002
        /*0a6c*/ 	.word	0x000000d0
        /*0a70*/ 	.short	0x010a
        /*0a72*/ 	.byte	0xff
	.zero		1


	//   ....[152]....
        /*0a74*/ 	.word	0x00008880
        /*0a78*/ 	.word	0x0000001b
        /*0a7c*/ 	.word	0x00000130
        /*0a80*/ 	.short	0x010a
        /*0a82*/ 	.byte	0xff
	.zero		1


	//   ....[153]....
        /*0a84*/ 	.word	0x000088d0
        /*0a88*/ 	.word	0x00000002
        /*0a8c*/ 	.word	0x000000d0
        /*0a90*/ 	.short	0x010a
        /*0a92*/ 	.byte	0xff
	.zero		1


	//----- nvinfo : EIATTR_NUM_MBARRIERS
	.align		4
.L_47:
        /*0a94*/ 	.byte	0x03, 0x38
        /*0a96*/ 	.short	0x0032


	//----- nvinfo : EIATTR_EXIT_INSTR_OFFSETS
	.align		4
        /*0a98*/ 	.byte	0x04, 0x1c
        /*0a9a*/ 	.short	(.L_49 - .L_48)


	//   ....[0]....
.L_48:
        /*0a9c*/ 	.word	0x00003010


	//   ....[1]....
        /*0aa0*/ 	.word	0x00003500


	//   ....[2]....
        /*0aa4*/ 	.word	0x00003560


	//   ....[3]....
        /*0aa8*/ 	.word	0x000044d0


	//   ....[4]....
        /*0aac*/ 	.word	0x000054a0


	//   ....[5]....
        /*0ab0*/ 	.word	0x000054e0


	//   ....[6]....
        /*0ab4*/ 	.word	0x00007ab0


	//   ....[7]....
        /*0ab8*/ 	.word	0x00007b30


	//   ....[8]....
        /*0abc*/ 	.word	0x00007b60


	//   ....[9]....
        /*0ac0*/ 	.word	0x00007bd0


	//----- nvinfo : EIATTR_MAX_THREADS
	.align		4
.L_49:
        /*0ac4*/ 	.byte	0x04, 0x05
        /*0ac6*/ 	.short	(.L_51 - .L_50)
.L_50:
        /*0ac8*/ 	.word	0x00000100
        /*0acc*/ 	.word	0x00000001
        /*0ad0*/ 	.word	0x00000001


	//----- nvinfo : EIATTR_CRS_STACK_SIZE
	.align		4
.L_51:
        /*0ad4*/ 	.byte	0x04, 0x1e
        /*0ad6*/ 	.short	(.L_53 - .L_52)
.L_52:
        /*0ad8*/ 	.word	0x00000000


	//----- nvinfo : EIATTR_CBANK_PARAM_SIZE
	.align		4
.L_53:
        /*0adc*/ 	.byte	0x03, 0x19
        /*0ade*/ 	.short	0x0800


	//----- nvinfo : EIATTR_PARAM_CBANK
	.align		4
        /*0ae0*/ 	.byte	0x04, 0x0a
        /*0ae2*/ 	.short	(.L_55 - .L_54)
	.align		4
.L_54:
        /*0ae4*/ 	.word	index@(.nv.constant0._ZN7cutlass13device_kernelINS_4gemm6kernel13GemmUniversalIN4cute5tupleIJiiiiEEENS1_10collective13CollectiveMmaINS1_35MainloopSm100TmaUmmaWarpSpecializedILi13ELi2ELi4ENS5_IJNS4_1CILi1EEENSA_ILi4EEESB_EEEEENS5_IJNSA_ILi64EEESF_SF_EEENS_6half_tENS5_IJlSB_lEEESH_SI_NS4_8TiledMMAINS4_8MMA_AtomIJNS4_20SM100_MMA_F16BF16_SSISH_SH_fLi64ELi64ELNS4_4UMMA5MajorE0ELSN_0ELNSM_7ScaleInE0ELSO_0EEEEEENS4_6LayoutINS5_IJSB_SB_SB_EEENS5_IJNSA_ILi0EEEST_ST_EEEEENS5_IJNS4_10UnderscoreESW_SW_EEEEENS4_23SM90_TMA_LOAD_MULTICASTENS4_14ComposedLayoutINS4_7SwizzleILi3ELi4ELi3EEENS4_18smem_ptr_flag_bitsILi16EEENSR_INS5_IJNSA_ILi8EEESF_EEENS5_IJSF_SB_EEEEEEEvNS4_8identityENS4_13SM90_TMA_LOADES19_vS1A_EENS_8epilogue10collective18CollectiveEpilogueINS1D_23Sm100TmaWarpSpecializedILi3ELi2ELi16ELb1ELb0EEEJSG_NS5_IJNSR_ISF_SB_EENSR_INSA_ILi32EEESB_EEEEESH_SI_SH_SI_NS1D_6fusion15FusionCallbacksIS1H_NS1M_17LinearCombinationISH_fSH_fLNS_15FloatRoundStyleE2EEESG_S1L_JEEENS4_5SM1004TMEM4LOAD26SM100_TMEM_LOAD_16dp256b4xES1B_NS10_INS11_ILi2ELi4ELi3EEES14_NSR_INS5_IJS15_S1J_EEENS5_IJS1J_SB_EEEEEEENS4_17SM75_U32x4_LDSM_NENS4_14SM90_TMA_STOREES20_NS4_17SM90_U32x4_STSM_NENS4_39AutoVectorizingCopyWithAssumedAlignmentILi128EEEEEEvvEEEEvNT_6ParamsE)
        /*0ae8*/ 	.short	0x0380
        /*0aea*/ 	.short	0x0800


	//----- nvinfo : EIATTR_SW_WAR
	.align		4
.L_55:
        /*0aec*/ 	.byte	0x04, 0x36
        /*0aee*/ 	.short	(.L_57 - .L_56)
.L_56:
        /*0af0*/ 	.word	0x00000008
.L_57:


//--------------------- .nv.callgraph             --------------------------
	.section	.nv.callgraph,"",@"SHT_CUDA_CALLGRAPH"
	.align	4
	.sectionentsize	8
	.align		4
        /*0000*/ 	.word	0x00000000
	.align		4
        /*0004*/ 	.word	0xffffffff
	.align		4
        /*0008*/ 	.word	index@(_ZN7cutlass13device_kernelINS_4gemm6kernel13GemmUniversalIN4cute5tupleIJiiiiEEENS1_10collective13CollectiveMmaINS1_35MainloopSm100TmaUmmaWarpSpecializedILi13ELi2ELi4ENS5_IJNS4_1CILi1EEENSA_ILi4EEESB_EEEEENS5_IJNSA_ILi64EEESF_SF_EEENS_6half_tENS5_IJlSB_lEEESH_SI_NS4_8TiledMMAINS4_8MMA_AtomIJNS4_20SM100_MMA_F16BF16_SSISH_SH_fLi64ELi64ELNS4_4UMMA5MajorE0ELSN_0ELNSM_7ScaleInE0ELSO_0EEEEEENS4_6LayoutINS5_IJSB_SB_SB_EEENS5_IJNSA_ILi0EEEST_ST_EEEEENS5_IJNS4_10UnderscoreESW_SW_EEEEENS4_23SM90_TMA_LOAD_MULTICASTENS4_14ComposedLayoutINS4_7SwizzleILi3ELi4ELi3EEENS4_18smem_ptr_flag_bitsILi16EEENSR_INS5_IJNSA_ILi8EEESF_EEENS5_IJSF_SB_EEEEEEEvNS4_8identityENS4_13SM90_TMA_LOADES19_vS1A_EENS_8epilogue10collective18CollectiveEpilogueINS1D_23Sm100TmaWarpSpecializedILi3ELi2ELi16ELb1ELb0EEEJSG_NS5_IJNSR_ISF_SB_EENSR_INSA_ILi32EEESB_EEEEESH_SI_SH_SI_NS1D_6fusion15FusionCallbacksIS1H_NS1M_17LinearCombinationISH_fSH_fLNS_15FloatRoundStyleE2EEESG_S1L_JEEENS4_5SM1004TMEM4LOAD26SM100_TMEM_LOAD_16dp256b4xES1B_NS10_INS11_ILi2ELi4ELi3EEES14_NSR_INS5_IJS15_S1J_EEENS5_IJS1J_SB_EEEEEEENS4_17SM75_U32x4_LDSM_NENS4_14SM90_TMA_STOREES20_NS4_17SM90_U32x4_STSM_NENS4_39AutoVectorizingCopyWithAssumedAlignmentILi128EEEEEEvvEEEEvNT_6ParamsE)
	.align		4
        /*000c*/ 	.word	index@(__assertfail)
	.align		4
        /*0010*/ 	.word	0x00000000
	.align		4
        /*0014*/ 	.word	0xfffffffe
	.align		4
        /*0018*/ 	.word	0x00000000
	.align		4
        /*001c*/ 	.word	0xfffffffd
	.align		4
        /*0020*/ 	.word	0x00000000
	.align		4
        /*0024*/ 	.word	0xfffffffc


//--------------------- .nv.constant4             --------------------------
	.section	.nv.constant4,"a",@progbits
	.align	8
	.align		8
.nv.constant4:
        /*0000*/ 	.dword	__assertfail
	.align		8
        /*0008*/ 	.dword	__unnamed_1
	.align		8
        /*0010*/ 	.dword	__unnamed_2
	.align		8
        /*0018*/ 	.dword	_ZN40_INTERNAL_75af3e42_4_k_cu_02bb167b_153154cuda3std3__45__cpo5beginE
	.align		8
        /*0020*/ 	.dword	_ZN40_INTERNAL_75af3e42_4_k_cu_02bb167b_153154cuda3std3__45__cpo3endE
	.align		8
        /*0028*/ 	.dword	_ZN40_INTERNAL_75af3e42_4_k_cu_02bb167b_153154cuda3std3__45__cpo6cbeginE
	.align		8
        /*0030*/ 	.dword	_ZN40_INTERNAL_75af3e42_4_k_cu_02bb167b_153154cuda3std3__45__cpo4cendE
	.align		8
        /*0038*/ 	.dword	_ZN40_INTERNAL_75af3e42_4_k_cu_02bb167b_153154cuda3std3__442_GLOBAL__N__75af3e42_4_k_cu_02bb167b_153156ignoreE
	.align		8
        /*0040*/ 	.dword	_ZN40_INTERNAL_75af3e42_4_k_cu_02bb167b_153154cuda3std3__419piecewise_constructE
	.align		8
        /*0048*/ 	.dword	_ZN40_INTERNAL_75af3e42_4_k_cu_02bb167b_153154cuda3std3__48in_placeE
	.align		8
        /*0050*/ 	.dword	_ZN40_INTERNAL_75af3e42_4_k_cu_02bb167b_153154cuda3std6ranges3__45__cpo4swapE
	.align		8
        /*0058*/ 	.dword	_ZN40_INTERNAL_75af3e42_4_k_cu_02bb167b_153154cuda3std6ranges3__45__cpo9iter_moveE
	.align		8
        /*0060*/ 	.dword	_ZN40_INTERNAL_75af3e42_4_k_cu_02bb167b_153154cute7productE
	.align		8
        /*0068*/ 	.dword	_ZN40_INTERNAL_75af3e42_4_k_cu_02bb167b_153154cute1_E
	.align		8
        /*0070*/ 	.dword	$str$25
	.align		8
        /*0078*/ 	.dword	$str$26
	.align		8
        /*0080*/ 	.dword	$str$27
	.align		8
        /*0088*/ 	.dword	$str$28


//--------------------- .text._ZN7cutlass13device_kernelINS_4gemm6kernel13GemmUniversalIN4cute5tupleIJiiiiEEENS1_10collective13CollectiveMmaINS1_35MainloopSm100TmaUmmaWarpSpecializedILi13ELi2ELi4ENS5_IJNS4_1CILi1EEENSA_ILi4EEESB_EEEEENS5_IJNSA_ILi64EEESF_SF_EEENS_6half_tENS5_IJlSB_lEEESH_SI_NS4_8TiledMMAINS4_8MMA_AtomIJNS4_20SM100_MMA_F16BF16_SSISH_SH_fLi64ELi64ELNS4_4UMMA5MajorE0ELSN_0ELNSM_7ScaleInE0ELSO_0EEEEEENS4_6LayoutINS5_IJSB_SB_SB_EEENS5_IJNSA_ILi0EEEST_ST_EEEEENS5_IJNS4_10UnderscoreESW_SW_EEEEENS4_23SM90_TMA_LOAD_MULTICASTENS4_14ComposedLayoutINS4_7SwizzleILi3ELi4ELi3EEENS4_18smem_ptr_flag_bitsILi16EEENSR_INS5_IJNSA_ILi8EEESF_EEENS5_IJSF_SB_EEEEEEEvNS4_8identityENS4_13SM90_TMA_LOADES19_vS1A_EENS_8epilogue10collective18CollectiveEpilogueINS1D_23Sm100TmaWarpSpecializedILi3ELi2ELi16ELb1ELb0EEEJSG_NS5_IJNSR_ISF_SB_EENSR_INSA_ILi32EEESB_EEEEESH_SI_SH_SI_NS1D_6fusion15FusionCallbacksIS1H_NS1M_17LinearCombinationISH_fSH_fLNS_15FloatRoundStyleE2EEESG_S1L_JEEENS4_5SM1004TMEM4LOAD26SM100_TMEM_LOAD_16dp256b4xES1B_NS10_INS11_ILi2ELi4ELi3EEES14_NSR_INS5_IJS15_S1J_EEENS5_IJS1J_SB_EEEEEEENS4_17SM75_U32x4_LDSM_NENS4_14SM90_TMA_STOREES20_NS4_17SM90_U32x4_STSM_NENS4_39AutoVectorizingCopyWithAssumedAlignmentILi128EEEEEEvvEEEEvNT_6ParamsE --------------------------
	.section	.text._ZN7cutlass13device_kernelINS_4gemm6kernel13GemmUniversalIN4cute5tupleIJiiiiEEENS1_10collective13CollectiveMmaINS1_35MainloopSm100TmaUmmaWarpSpecializedILi13ELi2ELi4ENS5_IJNS4_1CILi1EEENSA_ILi4EEESB_EEEEENS5_IJNSA_ILi64EEESF_SF_EEENS_6half_tENS5_IJlSB_lEEESH_SI_NS4_8TiledMMAINS4_8MMA_AtomIJNS4_20SM100_MMA_F16BF16_SSISH_SH_fLi64ELi64ELNS4_4UMMA5MajorE0ELSN_0ELNSM_7ScaleInE0ELSO_0EEEEEENS4_6LayoutINS5_IJSB_SB_SB_EEENS5_IJNSA_ILi0EEEST_ST_EEEEENS5_IJNS4_10UnderscoreESW_SW_EEEEENS4_23SM90_TMA_LOAD_MULTICASTENS4_14ComposedLayoutINS4_7SwizzleILi3ELi4ELi3EEENS4_18smem_ptr_flag_bitsILi16EEENSR_INS5_IJNSA_ILi8EEESF_EEENS5_IJSF_SB_EEEEEEEvNS4_8identityENS4_13SM90_TMA_LOADES19_vS1A_EENS_8epilogue10collective18CollectiveEpilogueINS1D_23Sm100TmaWarpSpecializedILi3ELi2ELi16ELb1ELb0EEEJSG_NS5_IJNSR_ISF_SB_EENSR_INSA_ILi32EEESB_EEEEESH_SI_SH_SI_NS1D_6fusion15FusionCallbacksIS1H_NS1M_17LinearCombinationISH_fSH_fLNS_15FloatRoundStyleE2EEESG_S1L_JEEENS4_5SM1004TMEM4LOAD26SM100_TMEM_LOAD_16dp256b4xES1B_NS10_INS11_ILi2ELi4ELi3EEES14_NSR_INS5_IJS15_S1J_EEENS5_IJS1J_SB_EEEEEEENS4_17SM75_U32x4_LDSM_NENS4_14SM90_TMA_STOREES20_NS4_17SM90_U32x4_STSM_NENS4_39AutoVectorizingCopyWithAssumedAlignmentILi128EEEEEEvvEEEEvNT_6ParamsE,"ax",@progbits
	.align	128
.text._ZN7cutlass13device_kernelINS_4gemm6kernel13GemmUniversalIN4cute5tupleIJiiiiEEENS1_10collective13CollectiveMmaINS1_35MainloopSm100TmaUmmaWarpSpecializedILi13ELi2ELi4ENS5_IJNS4_1CILi1EEENSA_ILi4EEESB_EEEEENS5_IJNSA_ILi64EEESF_SF_EEENS_6half_tENS5_IJlSB_lEEESH_SI_NS4_8TiledMMAINS4_8MMA_AtomIJNS4_20SM100_MMA_F16BF16_SSISH_SH_fLi64ELi64ELNS4_4UMMA5MajorE0ELSN_0ELNSM_7ScaleInE0ELSO_0EEEEEENS4_6LayoutINS5_IJSB_SB_SB_EEENS5_IJNSA_ILi0EEEST_ST_EEEEENS5_IJNS4_10UnderscoreESW_SW_EEEEENS4_23SM90_TMA_LOAD_MULTICASTENS4_14ComposedLayoutINS4_7SwizzleILi3ELi4ELi3EEENS4_18smem_ptr_flag_bitsILi16EEENSR_INS5_IJNSA_ILi8EEESF_EEENS5_IJSF_SB_EEEEEEEvNS4_8identityENS4_13SM90_TMA_LOADES19_vS1A_EENS_8epilogue10collective18CollectiveEpilogueINS1D_23Sm100TmaWarpSpecializedILi3ELi2ELi16ELb1ELb0EEEJSG_NS5_IJNSR_ISF_SB_EENSR_INSA_ILi32EEESB_EEEEESH_SI_SH_SI_NS1D_6fusion15FusionCallbacksIS1H_NS1M_17LinearCombinationISH_fSH_fLNS_15FloatRoundStyleE2EEESG_S1L_JEEENS4_5SM1004TMEM4LOAD26SM100_TMEM_LOAD_16dp256b4xES1B_NS10_INS11_ILi2ELi4ELi3EEES14_NSR_INS5_IJS15_S1J_EEENS5_IJS1J_SB_EEEEEEENS4_17SM75_U32x4_LDSM_NENS4_14SM90_TMA_STOREES20_NS4_17SM90_U32x4_STSM_NENS4_39AutoVectorizingCopyWithAssumedAlignmentILi128EEEEEEvvEEEEvNT_6ParamsE:
        .type           _ZN7cutlass13device_kernelINS_4gemm6kernel13GemmUniversalIN4cute5tupleIJiiiiEEENS1_10collective13CollectiveMmaINS1_35MainloopSm100TmaUmmaWarpSpecializedILi13ELi2ELi4ENS5_IJNS4_1CILi1EEENSA_ILi4EEESB_EEEEENS5_IJNSA_ILi64EEESF_SF_EEENS_6half_tENS5_IJlSB_lEEESH_SI_NS4_8TiledMMAINS4_8MMA_AtomIJNS4_20SM100_MMA_F16BF16_SSISH_SH_fLi64ELi64ELNS4_4UMMA5MajorE0ELSN_0ELNSM_7ScaleInE0ELSO_0EEEEEENS4_6LayoutINS5_IJSB_SB_SB_EEENS5_IJNSA_ILi0EEEST_ST_EEEEENS5_IJNS4_10UnderscoreESW_SW_EEEEENS4_23SM90_TMA_LOAD_MULTICASTENS4_14ComposedLayoutINS4_7SwizzleILi3ELi4ELi3EEENS4_18smem_ptr_flag_bitsILi16EEENSR_INS5_IJNSA_ILi8EEESF_EEENS5_IJSF_SB_EEEEEEEvNS4_8identityENS4_13SM90_TMA_LOADES19_vS1A_EENS_8epilogue10collective18CollectiveEpilogueINS1D_23Sm100TmaWarpSpecializedILi3ELi2ELi16ELb1ELb0EEEJSG_NS5_IJNSR_ISF_SB_EENSR_INSA_ILi32EEESB_EEEEESH_SI_SH_SI_NS1D_6fusion15FusionCallbacksIS1H_NS1M_17LinearCombinationISH_fSH_fLNS_15FloatRoundStyleE2EEESG_S1L_JEEENS4_5SM1004TMEM4LOAD26SM100_TMEM_LOAD_16dp256b4xES1B_NS10_INS11_ILi2ELi4ELi3EEES14_NSR_INS5_IJS15_S1J_EEENS5_IJS1J_SB_EEEEEEENS4_17SM75_U32x4_LDSM_NENS4_14SM90_TMA_STOREES20_NS4_17SM90_U32x4_STSM_NENS4_39AutoVectorizingCopyWithAssumedAlignmentILi128EEEEEEvvEEEEvNT_6ParamsE,@function
        .size           _ZN7cutlass13device_kernelINS_4gemm6kernel13GemmUniversalIN4cute5tupleIJiiiiEEENS1_10collective13CollectiveMmaINS1_35MainloopSm100TmaUmmaWarpSpecializedILi13ELi2ELi4ENS5_IJNS4_1CILi1EEENSA_ILi4EEESB_EEEEENS5_IJNSA_ILi64EEESF_SF_EEENS_6half_tENS5_IJlSB_lEEESH_SI_NS4_8TiledMMAINS4_8MMA_AtomIJNS4_20SM100_MMA_F16BF16_SSISH_SH_fLi64ELi64ELNS4_4UMMA5MajorE0ELSN_0ELNSM_7ScaleInE0ELSO_0EEEEEENS4_6LayoutINS5_IJSB_SB_SB_EEENS5_IJNSA_ILi0EEEST_ST_EEEEENS5_IJNS4_10UnderscoreESW_SW_EEEEENS4_23SM90_TMA_LOAD_MULTICASTENS4_14ComposedLayoutINS4_7SwizzleILi3ELi4ELi3EEENS4_18smem_ptr_flag_bitsILi16EEENSR_INS5_IJNSA_ILi8EEESF_EEENS5_IJSF_SB_EEEEEEEvNS4_8identityENS4_13SM90_TMA_LOADES19_vS1A_EENS_8epilogue10collective18CollectiveEpilogueINS1D_23Sm100TmaWarpSpecializedILi3ELi2ELi16ELb1ELb0EEEJSG_NS5_IJNSR_ISF_SB_EENSR_INSA_ILi32EEESB_EEEEESH_SI_SH_SI_NS1D_6fusion15FusionCallbacksIS1H_NS1M_17LinearCombinationISH_fSH_fLNS_15FloatRoundStyleE2EEESG_S1L_JEEENS4_5SM1004TMEM4LOAD26SM100_TMEM_LOAD_16dp256b4xES1B_NS10_INS11_ILi2ELi4ELi3EEES14_NSR_INS5_IJS15_S1J_EEENS5_IJS1J_SB_EEEEEEENS4_17SM75_U32x4_LDSM_NENS4_14SM90_TMA_STOREES20_NS4_17SM90_U32x4_STSM_NENS4_39AutoVectorizingCopyWithAssumedAlignmentILi128EEEEEEvvEEEEvNT_6ParamsE,(.L_x_189 - _ZN7cutlass13device_kernelINS_4gemm6kernel13GemmUniversalIN4cute5tupleIJiiiiEEENS1_10collective13CollectiveMmaINS1_35MainloopSm100TmaUmmaWarpSpecializedILi13ELi2ELi4ENS5_IJNS4_1CILi1EEENSA_ILi4EEESB_EEEEENS5_IJNSA_ILi64EEESF_SF_EEENS_6half_tENS5_IJlSB_lEEESH_SI_NS4_8TiledMMAINS4_8MMA_AtomIJNS4_20SM100_MMA_F16BF16_SSISH_SH_fLi64ELi64ELNS4_4UMMA5MajorE0ELSN_0ELNSM_7ScaleInE0ELSO_0EEEEEENS4_6LayoutINS5_IJSB_SB_SB_EEENS5_IJNSA_ILi0EEEST_ST_EEEEENS5_IJNS4_10UnderscoreESW_SW_EEEEENS4_23SM90_TMA_LOAD_MULTICASTENS4_14ComposedLayoutINS4_7SwizzleILi3ELi4ELi3EEENS4_18smem_ptr_flag_bitsILi16EEENSR_INS5_IJNSA_ILi8EEESF_EEENS5_IJSF_SB_EEEEEEEvNS4_8identityENS4_13SM90_TMA_LOADES19_vS1A_EENS_8epilogue10collective18CollectiveEpilogueINS1D_23Sm100TmaWarpSpecializedILi3ELi2ELi16ELb1ELb0EEEJSG_NS5_IJNSR_ISF_SB_EENSR_INSA_ILi32EEESB_EEEEESH_SI_SH_SI_NS1D_6fusion15FusionCallbacksIS1H_NS1M_17LinearCombinationISH_fSH_fLNS_15FloatRoundStyleE2EEESG_S1L_JEEENS4_5SM1004TMEM4LOAD26SM100_TMEM_LOAD_16dp256b4xES1B_NS10_INS11_ILi2ELi4ELi3EEES14_NSR_INS5_IJS15_S1J_EEENS5_IJS1J_SB_EEEEEEENS4_17SM75_U32x4_LDSM_NENS4_14SM90_TMA_STOREES20_NS4_17SM90_U32x4_STSM_NENS4_39AutoVectorizingCopyWithAssumedAlignmentILi128EEEEEEvvEEEEvNT_6ParamsE)
        .other          _ZN7cutlass13device_kernelINS_4gemm6kernel13GemmUniversalIN4cute5tupleIJiiiiEEENS1_10collective13CollectiveMmaINS1_35MainloopSm100TmaUmmaWarpSpecializedILi13ELi2ELi4ENS5_IJNS4_1CILi1EEENSA_ILi4EEESB_EEEEENS5_IJNSA_ILi64EEESF_SF_EEENS_6half_tENS5_IJlSB_lEEESH_SI_NS4_8TiledMMAINS4_8MMA_AtomIJNS4_20SM100_MMA_F16BF16_SSISH_SH_fLi64ELi64ELNS4_4UMMA5MajorE0ELSN_0ELNSM_7ScaleInE0ELSO_0EEEEEENS4_6LayoutINS5_IJSB_SB_SB_EEENS5_IJNSA_ILi0EEEST_ST_EEEEENS5_IJNS4_10UnderscoreESW_SW_EEEEENS4_23SM90_TMA_LOAD_MULTICASTENS4_14ComposedLayoutINS4_7SwizzleILi3ELi4ELi3EEENS4_18smem_ptr_flag_bitsILi16EEENSR_INS5_IJNSA_ILi8EEESF_EEENS5_IJSF_SB_EEEEEEEvNS4_8identityENS4_13SM90_TMA_LOADES19_vS1A_EENS_8epilogue10collective18CollectiveEpilogueINS1D_23Sm100TmaWarpSpecializedILi3ELi2ELi16ELb1ELb0EEEJSG_NS5_IJNSR_ISF_SB_EENSR_INSA_ILi32EEESB_EEEEESH_SI_SH_SI_NS1D_6fusion15FusionCallbacksIS1H_NS1M_17LinearCombinationISH_fSH_fLNS_15FloatRoundStyleE2EEESG_S1L_JEEENS4_5SM1004TMEM4LOAD26SM100_TMEM_LOAD_16dp256b4xES1B_NS10_INS11_ILi2ELi4ELi3EEES14_NSR_INS5_IJS15_S1J_EEENS5_IJS1J_SB_EEEEEEENS4_17SM75_U32x4_LDSM_NENS4_14SM90_TMA_STOREES20_NS4_17SM90_U32x4_STSM_NENS4_39AutoVectorizingCopyWithAssumedAlignmentILi128EEEEEEvvEEEEvNT_6ParamsE,@"STO_CUDA_ENTRY STV_DEFAULT"
_ZN7cutlass13device_kernelINS_4gemm6kernel13GemmUniversalIN4cute5tupleIJiiiiEEENS1_10collective13CollectiveMmaINS1_35MainloopSm100TmaUmmaWarpSpecializedILi13ELi2ELi4ENS5_IJNS4_1CILi1EEENSA_ILi4EEESB_EEEEENS5_IJNSA_ILi64EEESF_SF_EEENS_6half_tENS5_IJlSB_lEEESH_SI_NS4_8TiledMMAINS4_8MMA_AtomIJNS4_20SM100_MMA_F16BF16_SSISH_SH_fLi64ELi64ELNS4_4UMMA5MajorE0ELSN_0ELNSM_7ScaleInE0ELSO_0EEEEEENS4_6LayoutINS5_IJSB_SB_SB_EEENS5_IJNSA_ILi0EEEST_ST_EEEEENS5_IJNS4_10UnderscoreESW_SW_EEEEENS4_23SM90_TMA_LOAD_MULTICASTENS4_14ComposedLayoutINS4_7SwizzleILi3ELi4ELi3EEENS4_18smem_ptr_flag_bitsILi16EEENSR_INS5_IJNSA_ILi8EEESF_EEENS5_IJSF_SB_EEEEEEEvNS4_8identityENS4_13SM90_TMA_LOADES19_vS1A_EENS_8epilogue10collective18CollectiveEpilogueINS1D_23Sm100TmaWarpSpecializedILi3ELi2ELi16ELb1ELb0EEEJSG_NS5_IJNSR_ISF_SB_EENSR_INSA_ILi32EEESB_EEEEESH_SI_SH_SI_NS1D_6fusion15FusionCallbacksIS1H_NS1M_17LinearCombinationISH_fSH_fLNS_15FloatRoundStyleE2EEESG_S1L_JEEENS4_5SM1004TMEM4LOAD26SM100_TMEM_LOAD_16dp256b4xES1B_NS10_INS11_ILi2ELi4ELi3EEES14_NSR_INS5_IJS15_S1J_EEENS5_IJS1J_SB_EEEEEEENS4_17SM75_U32x4_LDSM_NENS4_14SM90_TMA_STOREES20_NS4_17SM90_U32x4_STSM_NENS4_39AutoVectorizingCopyWithAssumedAlignmentILi128EEEEEEvvEEEEvNT_6ParamsE:
[----:B------:R-:W1:Y:S01]  /*0000*/  LDC R1, c[0x0][0x37c] ;  /* 0x0000df00ff017b82 */ /* 0x000e620000000800 */
[----:B------:R-:W2:Y:S01]  /*0010*/  S2R R55, SR_TID.X ;  /* 0x0000000000377919 */ /* 0x000ea20000002100 */
[----:B------:R-:W3:Y:S01]  /*0020*/  LDCU.64 UR8, c[0x0][0x890] ;  /* 0x00011200ff0877ac */ /* 0x000ee20008000a00 */
[----:B------:R-:W-:Y:S02]  /*0030*/  PRMT R45, RZ, 0x7610, R45 ;  /* 0x00007610ff2d7816 */ /* 0x000fe4000000002d */
[----:B------:R-:W-:Y:S01]  /*0040*/  ELECT P3, URZ, PT ;  /* 0x0000000000ff782f */ /* 0x000fe20003860000 */
[----:B---3--:R-:W-:-:S04]  /*0050*/  UISETP.NE.U32.AND UP0, UPT, UR8, URZ, UPT ;  /* 0x000000ff0800728c */ /* 0x008fc8000bf05070 */
[----:B------:R-:W-:Y:S01]  /*0060*/  UISETP.NE.AND.EX UP0, UPT, UR9, URZ, UPT, UP0 ;  /* 0x000000ff0900728c */ /* 0x000fe2000bf05300 */
[----:B--2---:R-:W-:-:S05]  /*0070*/  SHF.R.U32.HI R46, RZ, 0x5, R55 ;  /* 0x00000005ff2e7819 */ /* 0x004fca0000011637 */
[----:B------:R-:W2:Y:S02]  /*0080*/  SHFL.IDX PT, R0, R46, RZ, 0x1f ;  /* 0x00001fff2e007589 */ /* 0x000ea400000e0000 */
[----:B--2---:R-:W-:Y:S01]  /*0090*/  R2UR UR22, R0 ;  /* 0x00000000001672ca */ /* 0x004fe200000e0000 */
[----:B-1----:R-:W-:-:S14]  /*00a0*/  BRA.U UP0, `(.L_x_0) ;  /* 0x0000000100307547 */ /* 0x002fdc000b800000 */
[----:B------:R-:W1:Y:S02]  /*00b0*/  LDCU.64 UR4, c[0x0][0x888] ;  /* 0x00011100ff0477ac */ /* 0x000e640008000a00 */
[----:B-1----:R-:W-:-:S04]  /*00c0*/  UISETP.NE.U32.AND UP0, UPT, UR4, URZ, UPT ;  /* 0x000000ff0400728c */ /* 0x002fc8000bf05070 */
[----:B------:R-:W-:-:S09]  /*00d0*/  UISETP.NE.AND.EX UP0, UPT, UR5, URZ, UPT, UP0 ;  /* 0x000000ff0500728c */ /* 0x000fd2000bf05300 */
[----:B------:R-:W-:Y:S05]  /*00e0*/  BRA.U !UP0, `(.L_x_1) ;  /* 0x0000000108147547 */ /* 0x000fea000b800000 */
[----:B------:R-:W1:Y:S01]  /*00f0*/  LDC.64 R26, c[0x0][0x888] ;  /* 0x00022200ff1a7b82 */ /* 0x000e620000000a00 */
[----:B------:R-:W1:Y:S02]  /*0100*/  LDCU.64 UR4, c[0x0][0x358] ;  /* 0x00006b00ff0477ac */ /* 0x000e640008000a00 */
[----:B-1----:R1:W5:Y:S01]  /*0110*/  LDG.E R26, desc[UR4][R26.64] ;  /* 0x000000041a1a7981 */ /* 0x002362000c1e1900 */
[----:B------:R-:W-:Y:S01]  /*0120*/  HFMA2 R45, -RZ, RZ, 0, 5.9604644775390625e-08 ;  /* 0x00000001ff2d7431 */ /* 0x000fe200000001ff */
[----:B------:R-:W-:Y:S05]  /*0130*/  BRA `(.L_x_0) ;  /* 0x00000000000c7947 */ /* 0x000fea0003800000 */
.L_x_1:
[----:B------:R-:W1:Y:S01]  /*0140*/  LDCU UR4, c[0x0][0x880] ;  /* 0x00011000ff0477ac */ /* 0x000e620008000800 */
[----:B------:R-:W-:Y:S01]  /*0150*/  HFMA2 R45, -RZ, RZ, 0, 5.9604644775390625e-08 ;  /* 0x00000001ff2d7431 */ /* 0x000fe200000001ff */
[----:B-1----:R-:W-:-:S07]  /*0160*/  MOV R26, UR4 ;  /* 0x00000004001a7c02 */ /* 0x002fce0008000f00 */
.L_x_0:
[----:B------:R-:W2:Y:S02]  /*0170*/  LDCU.64 UR4, c[0x0][0x8b0] ;  /* 0x00011600ff0477ac */ /* 0x000ea40008000a00 */
[----:B--2---:R-:W-:-:S04]  /*0180*/  UISETP.NE.U32.AND UP0, UPT, UR4, URZ, UPT ;  /* 0x000000ff0400728c */ /* 0x004fc8000bf05070 */
[----:B------:R-:W-:-:S09]  /*0190*/  UISETP.NE.AND.EX UP0, UPT, UR5, URZ, UPT, UP0 ;  /* 0x000000ff0500728c */ /* 0x000fd2000bf05300 */
[----:B------:R-:W-:Y:S05]  /*01a0*/  BRA.U UP0, `(.L_x_2) ;  /* 0x0000000100287547 */ /* 0x000fea000b800000 */
[----:B------:R-:W2:Y:S02]  /*01b0*/  LDCU.64 UR4, c[0x0][0x8a8] ;  /* 0x00011500ff0477ac */ /* 0x000ea40008000a00 */
[----:B--2---:R-:W-:-:S04]  /*01c0*/  UISETP.NE.U32.AND UP0, UPT, UR4, URZ, UPT ;  /* 0x000000ff0400728c */ /* 0x004fc8000bf05070 */
[----:B------:R-:W-:-:S09]  /*01d0*/  UISETP.NE.AND.EX UP0, UPT, UR5, URZ, UPT, UP0 ;  /* 0x000000ff0500728c */ /* 0x000fd2000bf05300 */
[----:B------:R-:W-:Y:S05]  /*01e0*/  BRA.U !UP0, `(.L_x_3) ;  /* 0x0000000108107547 */ /* 0x000fea000b800000 */
[----:B------:R-:W2:Y:S01]  /*01f0*/  LDC.64 R24, c[0x0][0x8a8] ;  /* 0x00022a00ff187b82 */ /* 0x000ea20000000a00 */
[----:B------:R-:W2:Y:S02]  /*0200*/  LDCU.64 UR4, c[0x0][0x358] ;  /* 0x00006b00ff0477ac */ /* 0x000ea40008000a00 */
[----:B--2---:R2:W5:Y:S01]  /*0210*/  LDG.E R24, desc[UR4][R24.64] ;  /* 0x0000000418187981 */ /* 0x004562000c1e1900 */
[----:B------:R-:W-:Y:S05]  /*0220*/  BRA `(.L_x_2) ;  /* 0x0000000000087947 */ /* 0x000fea0003800000 */
.L_x_3:
[----:B------:R-:W2:Y:S02]  /*0230*/  LDCU UR4, c[0x0][0x8a0] ;  /* 0x00011400ff0477ac */ /* 0x000ea40008000800 */
[----:B--2---:R-:W-:Y:S02]  /*0240*/  MOV R24, UR4 ;  /* 0x0000000400187c02 */ /* 0x004fe40008000f00 */
.L_x_2:
[----:B------:R-:W-:Y:S01]  /*0250*/  IMAD.U32 R0, RZ, RZ, UR22 ;  /* 0x00000016ff007e24 */ /* 0x000fe2000f8e00ff */
[----:B------:R-:W-:Y:S04]  /*0260*/  BSSY.RECONVERGENT B0, `(.L_x_4) ;  /* 0x000000c000007945 */ /* 0x000fe80003800200 */
[C---:B------:R-:W-:Y:S02]  /*0270*/  ISETP.NE.OR P1, PT, R0.reuse, 0x1, !P3 ;  /* 0x000000010000780c */ /* 0x040fe40005f25670 */
[----:B------:R-:W-:-:S11]  /*0280*/  ISETP.NE.OR P0, PT, R0, 0x3, !P3 ;  /* 0x000000030000780c */ /* 0x000fd60005f05670 */
[----:B------:R-:W-:Y:S05]  /*0290*/  @P1 BRA `(.L_x_5) ;  /* 0x0000000000201947 */ /* 0x000fea0003800000 */
[----:B------:R-:W3:Y:S02]  /*02a0*/  LDCU.64 UR4, c[0x0][0x348] ;  /* 0x00006900ff0477ac */ /* 0x000ee40008000a00 */
[----:B---3--:R-:W-:Y:S02]  /*02b0*/  UIADD3 UR6, UP1, UPT, UR4, 0x80, URZ ;  /* 0x0000008004067890 */ /* 0x008fe4000ff3e0ff */
[----:B------:R-:W-:Y:S02]  /*02c0*/  UIADD3 UR4, UP0, UPT, UR4, 0x180, URZ ;  /* 0x0000018004047890 */ /* 0x000fe4000ff1e0ff */
[----:B------:R-:W-:Y:S02]  /*02d0*/  UIADD3.X UR7, UPT, UPT, URZ, UR5, URZ, UP1, !UPT ;  /* 0x00000005ff077290 */ /* 0x000fe40008ffe4ff */
[----:B------:R-:W-:-:S07]  /*02e0*/  UIADD3.X UR5, UPT, UPT, URZ, UR5, URZ, UP0, !UPT ;  /* 0x00000005ff057290 */ /* 0x000fce00087fe4ff */
[----:B------:R3:W-:Y:S02]  /*02f0*/  UTMACCTL.PF [UR6] ;  /* 0x00000000060079b9 */ /* 0x0007e40008040000 */
[----:B------:R3:W-:Y:S02]  /*0300*/  UTMACCTL.PF [UR4] ;  /* 0x00000000040079b9 */ /* 0x0007e40008040000 */
[----:B---3--:R-:W-:Y:S01]  /*0310*/  NOP ;  /* 0x0000000000007918 */ /* 0x008fe20000000000 */
.L_x_5:
[----:B------:R-:W-:Y:S05]  /*0320*/  BSYNC.RECONVERGENT B0 ;  /* 0x0000000000007941 */ /* 0x000fea0003800200 */
.L_x_4:
[----:B------:R-:W-:Y:S04]  /*0330*/  BSSY.RECONVERGENT B0, `(.L_x_6) ;  /* 0x000000a000007945 */ /* 0x000fe80003800200 */
        /* <DEDUP_REMOVED lines=9> */
.L_x_7:
[----:B------:R-:W-:Y:S05]  /*03d0*/  BSYNC.RECONVERGENT B0 ;  /* 0x0000000000007941 */ /* 0x000fea0003800200 */
.L_x_6:
[----:B------:R-:W3:Y:S01]  /*03e0*/  LDCU.64 UR4, c[0x0][0x888] ;  /* 0x00011100ff0477ac */ /* 0x000ee20008000a00 */
[----:B------:R-:W-:Y:S02]  /*03f0*/  UISETP.EQ.U32.AND UP1, UPT, UR8, URZ, UPT ;  /* 0x000000ff0800728c */ /* 0x000fe4000bf22070 */
[----:B------:R-:W-:Y:S02]  /*0400*/  UPLOP3.LUT UP3, UPT, UPT, UPT, UPT, 0x80, 0x8 ;  /* 0x000000000008789c */ /* 0x000fe40003f6f070 */
[----:B---3--:R-:W-:-:S04]  /*0410*/  UISETP.NE.U32.AND UP0, UPT, UR4, URZ, UPT ;  /* 0x000000ff0400728c */ /* 0x008fc8000bf05070 */
[----:B------:R-:W-:-:S04]  /*0420*/  UISETP.NE.AND.EX UP0, UPT, UR5, URZ, UPT, UP0 ;  /* 0x000000ff0500728c */ /* 0x000fc8000bf05300 */
[----:B------:R-:W-:-:S04]  /*0430*/  UISETP.EQ.OR.EX UP2, UPT, UR9, URZ, !UP0, UP1 ;  /* 0x000000ff0900728c */ /* 0x000fc8000c742710 */
[----:B------:R-:W-:-:S06]  /*0440*/  UP2UR UR4, UPR, URZ, 0x4 ;  /* 0x00000004ff047883 */ /* 0x000fcc0008000000 */
[----:B------:R-:W-:Y:S01]  /*0450*/  MOV R49, UR4 ;  /* 0x0000000400317c02 */ /* 0x000fe20008000f00 */
[----:B------:R-:W-:Y:S06]  /*0460*/  BRA.U !UP2, `(.L_x_8) ;  /* 0x000000010a207547 */ /* 0x000fec000b800000 */
[----:B------:R-:W-:Y:S01]  /*0470*/  UISETP.NE.U32.AND UP1, UPT, UR8, URZ, UPT ;  /* 0x000000ff0800728c */ /* 0x000fe2000bf25070 */
[----:B-----5:R-:W-:Y:S01]  /*0480*/  FSETP.NEU.AND P0, PT, R26, RZ, PT ;  /* 0x000000ff1a00720b */ /* 0x020fe20003f0d000 */
[----:B------:R-:W-:Y:S02]  /*0490*/  USEL UR4, URZ, 0xffffffff, UP0 ;  /* 0xffffffffff047887 */ /* 0x000fe40008000000 */
[----:B------:R-:W-:-:S10]  /*04a0*/  UISETP.NE.AND.EX UP1, UPT, UR9, URZ, UPT, UP1 ;  /* 0x000000ff0900728c */ /* 0x000fd4000bf25310 */
[----:B------:R-:W-:Y:S01]  /*04b0*/  VOTEU.ANY UP0, P0 ;  /* 0x0000000000ff7886 */ /* 0x000fe20000000100 */
[----:B------:R-:W-:-:S04]  /*04c0*/  @!UP1 USEL UR4, URZ, 0xffffffff, UP0 ;  /* 0xffffffffff049887 */ /* 0x000fc80008000000 */
[----:B------:R-:W-:-:S04]  /*04d0*/  ULOP3.LUT UR4, UR4, 0x1, URZ, 0xc0, !UPT ;  /* 0x0000000104047892 */ /* 0x000fc8000f8ec0ff */
[----:B------:R-:W-:-:S11]  /*04e0*/  UISETP.NE.U32.AND UP3, UPT, UR4, 0x1, UPT ;  /* 0x000000010400788c */ /* 0x000fd6000bf65070 */
.L_x_8:
[----:B------:R-:W3:Y:S01]  /*04f0*/  SHFL.IDX PT, R2, R46, RZ, 0x1f ;  /* 0x00001fff2e027589 */ /* 0x000ee200000e0000 */
[----:B------:R-:W-:-:S04]  /*0500*/  UISETP.NE.AND UP0, UPT, UR22, 0x2, UPT ;  /* 0x000000021600788c */ /* 0x000fc8000bf05270 */
[----:B------:R-:W-:Y:S01]  /*0510*/  USEL UR37, URZ, 0x1, UP0 ;  /* 0x00000001ff257887 */ /* 0x000fe20008000000 */
[----:B---3--:R-:W-:-:S13]  /*0520*/  ISETP.NE.AND P0, PT, R2, RZ, PT ;  /* 0x000000ff0200720c */ /* 0x008fda0003f05270 */
[----:B------:R-:W-:Y:S05]  /*0530*/  @P0 BRA `(.L_x_9) ;  /* 0x0000000000ac0947 */ /* 0x000fea0003800000 */
[----:B------:R-:W-:Y:S01]  /*0540*/  ELECT P0, URZ, PT ;  /* 0x0000000000ff782f */ /* 0x000fe20003800000 */
[----:B------:R-:W-:-:S12]  /*0550*/  BSSY.RECONVERGENT B0, `(.L_x_9) ;  /* 0x0000029000007945 */ /* 0x000fd80003800200 */
[----:B------:R-:W-:Y:S05]  /*0560*/  @!P0 BRA `(.L_x_10) ;  /* 0x00000000009c8947 */ /* 0x000fea0003800000 */
[----:B------:R-:W3:Y:S01]  /*0570*/  S2UR UR4, SR_CgaCtaId ;  /* 0x00000000000479c3 */ /* 0x000ee20000008800 */
[----:B------:R-:W-:Y:S01]  /*0580*/  UMOV UR5, 0x400 ;  /* 0x0000040000057882 */ /* 0x000fe20000000000 */
[----:B------:R-:W-:Y:S01]  /*0590*/  UMOV UR8, 0x1 ;  /* 0x0000000100087882 */ /* 0x000fe20000000000 */
[----:B------:R-:W-:Y:S01]  /*05a0*/  UMOV UR6, 0x4 ;  /* 0x0000000400067882 */ /* 0x000fe20000000000 */
[----:B------:R-:W-:-:S04]  /*05b0*/  UIADD3 UR8, UPT, UPT, -UR8, 0x100000, URZ ;  /* 0x0010000008087890 */ /* 0x000fc8000fffe1ff */
[----:B------:R-:W-:Y:S02]  /*05c0*/  USHF.L.U32 UR9, UR8, 0xb, URZ ;  /* 0x0000000b08097899 */ /* 0x000fe400080006ff */
[----:B------:R-:W-:Y:S02]  /*05d0*/  USHF.L.U32 UR8, UR8, 0x1, URZ ;  /* 0x0000000108087899 */ /* 0x000fe400080006ff */
[----:B------:R-:W-:-:S04]  /*05e0*/  UIADD3 UR6, UPT, UPT, -UR6, 0x100000, URZ ;  /* 0x0010000006067890 */ /* 0x000fc8000fffe1ff */
[----:B------:R-:W-:Y:S02]  /*05f0*/  USHF.L.U32 UR7, UR6, 0xb, URZ ;  /* 0x0000000b06077899 */ /* 0x000fe400080006ff */
[----:B------:R-:W-:Y:S02]  /*0600*/  USHF.L.U32 UR6, UR6, 0x1, URZ ;  /* 0x0000000106067899 */ /* 0x000fe400080006ff */
[----:B---3--:R-:W-:Y:S01]  /*0610*/  ULEA UR4, UR4, UR5, 0x18 ;  /* 0x0000000504047291 */ /* 0x008fe2000f8ec0ff */
[----:B------:R-:W3:Y:S11]  /*0620*/  FENCE.VIEW.ASYNC.S ;  /* 0x00000000000073c6 */ /* 0x000ef60000000000 */
[----:B---3--:R3:W4:Y:S01]  /*0630*/  SYNCS.EXCH.64 URZ, [UR4], UR8 ;  /* 0x0000000804ff75b2 */ /* 0x0087220008000100 */
[----:B------:R3:W1:Y:S01]  /*0640*/  SYNCS.EXCH.64 URZ, [UR4+0x68], UR6 ;  /* 0x0000680604ff75b2 */ /* 0x0006620008000100 */
        /* <DEDUP_REMOVED lines=23> */
[----:B------:R3:W1:Y:S02]  /*07c0*/  SYNCS.EXCH.64 URZ, [UR4+0xc8], UR6 ;  /* 0x0000c80604ff75b2 */ /* 0x0006640008000100 */
[----:B---34-:R-:W-:Y:S01]  /*07d0*/  NOP ;  /* 0x0000000000007918 */ /* 0x018fe20000000000 */
.L_x_10:
[----:B------:R-:W-:Y:S05]  /*07e0*/  BSYNC.RECONVERGENT B0 ;  /* 0x0000000000007941 */ /* 0x000fea0003800200 */
.L_x_9:
[----:B------:R-:W3:Y:S01]  /*07f0*/  SHFL.IDX PT, R2, R46, RZ, 0x1f ;  /* 0x00001fff2e027589 */ /* 0x000ee200000e0000 */
[----:B------:R-:W-:Y:S01]  /*0800*/  NOP ;  /* 0x0000000000007918 */ /* 0x000fe20000000000 */
[----:B---3--:R-:W-:-:S13]  /*0810*/  ISETP.NE.AND P0, PT, R2, 0x1, PT ;  /* 0x000000010200780c */ /* 0x008fda0003f05270 */
[----:B------:R-:W-:Y:S05]  /*0820*/  @P0 BRA `(.L_x_11) ;  /* 0x0000000000500947 */ /* 0x000fea0003800000 */
        /* <DEDUP_REMOVED lines=9> */
[----:B------:R-:W-:Y:S01]  /*08c0*/  USHF.L.U32 UR6, UR6, 0x1, URZ ;  /* 0x0000000106067899 */ /* 0x000fe200080006ff */
[----:B------:R-:W-:Y:S01]  /*08d0*/  ELECT P0, URZ, PT ;  /* 0x0000000000ff782f */ /* 0x000fe20003800000 */
[----:B---3--:R-:W-:Y:S01]  /*08e0*/  ULEA UR4, UR4, UR5, 0x18 ;  /* 0x0000000504047291 */ /* 0x008fe2000f8ec0ff */
[----:B------:R-:W3:Y:S11]  /*08f0*/  FENCE.VIEW.ASYNC.S ;  /* 0x00000000000073c6 */ /* 0x000ef60000000000 */
[----:B---3--:R3:W4:Y:S01]  /*0900*/  SYNCS.EXCH.64 URZ, [UR4+0xd0], UR8 ;  /* 0x0000d00804ff75b2 */ /* 0x0087220008000100 */
[----:B------:R3:W1:Y:S01]  /*0910*/  SYNCS.EXCH.64 URZ, [UR4+0xe8], UR6 ;  /* 0x0000e80604ff75b2 */ /* 0x0006620008000100 */
[----:B------:R3:W1:Y:S01]  /*0920*/  SYNCS.EXCH.64 URZ, [UR4+0xd8], UR8 ;  /* 0x0000d80804ff75b2 */ /* 0x0006620008000100 */
[----:B------:R3:W1:Y:S01]  /*0930*/  SYNCS.EXCH.64 URZ, [UR4+0xf0], UR6 ;  /* 0x0000f00604ff75b2 */ /* 0x0006620008000100 */
[----:B------:R3:W1:Y:S01]  /*0940*/  SYNCS.EXCH.64 URZ, [UR4+0xe0], UR8 ;  /* 0x0000e00804ff75b2 */ /* 0x0006620008000100 */
[----:B------:R3:W1:Y:S01]  /*0950*/  SYNCS.EXCH.64 URZ, [UR4+0xf8], UR6 ;  /* 0x0000f80604ff75b2 */ /* 0x0006620008000100 */
[----:B------:R-:W-:Y:S01]  /*0960*/  NOP ;  /* 0x0000000000007918 */ /* 0x000fe20000000000 */
.L_x_11:
[----:B------:R-:W2:Y:S01]  /*0970*/  SHFL.IDX PT, R2, R46, RZ, 0x1f ;  /* 0x00001fff2e027589 */ /* 0x000ea200000e0000 */
[----:B------:R-:W-:Y:S01]  /*0980*/  NOP ;  /* 0x0000000000007918 */ /* 0x000fe20000000000 */
[----:B--2---:R-:W-:-:S13]  /*0990*/  ISETP.NE.AND P0, PT, R2, 0x3, PT ;  /* 0x000000030200780c */ /* 0x004fda0003f05270 */
[----:B------:R-:W-:Y:S05]  /*09a0*/  @P0 BRA `(.L_x_12) ;  /* 0x0000000000300947 */ /* 0x000fea0003800000 */
[----:B---3--:R-:W2:Y:S01]  /*09b0*/  S2UR UR6, SR_CgaCtaId ;  /* 0x00000000000679c3 */ /* 0x008ea20000008800 */
[----:B------:R-:W-:Y:S01]  /*09c0*/  UMOV UR4, 0x400 ;  /* 0x0000040000047882 */ /* 0x000fe20000000000 */
[----:B------:R-:W-:Y:S01]  /*09d0*/  UMOV UR5, 0x20 ;  /* 0x0000002000057882 */ /* 0x000fe20000000000 */
[----:B------:R-:W-:Y:S01]  /*09e0*/  ELECT P0, URZ, PT ;  /* 0x0000000000ff782f */ /* 0x000fe20003800000 */
[----:B--2---:R-:W-:Y:S02]  /*09f0*/  ULEA UR6, UR6, UR4, 0x18 ;  /* 0x0000000406067291 */ /* 0x004fe4000f8ec0ff */
[----:B------:R-:W-:-:S04]  /*0a00*/  UIADD3 UR4, UPT, UPT, -UR5, 0x100000, URZ ;  /* 0x0010000005047890 */ /* 0x000fc8000fffe1ff */
[----:B------:R-:W-:Y:S02]  /*0a10*/  USHF.L.U32 UR5, UR4, 0xb, URZ ;  /* 0x0000000b04057899 */ /* 0x000fe400080006ff */
[----:B------:R-:W-:Y:S01]  /*0a20*/  USHF.L.U32 UR4, UR4, 0x1, URZ ;  /* 0x0000000104047899 */ /* 0x000fe200080006ff */
[----:B------:R-:W2:Y:S11]  /*0a30*/  FENCE.VIEW.ASYNC.S ;  /* 0x00000000000073c6 */ /* 0x000eb60000000000 */
[----:B--2---:R2:W3:Y:S01]  /*0a40*/  SYNCS.EXCH.64 URZ, [UR6+0x100], UR4 ;  /* 0x0001000406ff75b2 */ /* 0x0044e20008000100 */
[----:B------:R2:W1:Y:S01]  /*0a50*/  SYNCS.EXCH.64 URZ, [UR6+0x108], UR4 ;  /* 0x0001080406ff75b2 */ /* 0x0004620008000100 */
[----:B------:R-:W-:Y:S01]  /*0a60*/  NOP ;  /* 0x0000000000007918 */ /* 0x000fe20000000000 */
.L_x_12:
[----:B------:R-:W4:Y:S01]  /*0a70*/  SHFL.IDX PT, R2, R46, RZ, 0x1f ;  /* 0x00001fff2e027589 */ /* 0x000f2200000e0000 */
[----:B------:R-:W-:Y:S01]  /*0a80*/  NOP ;  /* 0x0000000000007918 */ /* 0x000fe20000000000 */
[----:B----4-:R-:W-:-:S13]  /*0a90*/  ISETP.NE.AND P0, PT, R2, 0x4, PT ;  /* 0x000000040200780c */ /* 0x010fda0003f05270 */
[----:B------:R-:W-:Y:S05]  /*0aa0*/  @P0 BRA `(.L_x_13) ;  /* 0x00000000004c0947 */ /* 0x000fea0003800000 */
[----:B--23--:R-:W2:Y:S01]  /*0ab0*/  S2UR UR6, SR_CgaCtaId ;  /* 0x00000000000679c3 */ /* 0x00cea20000008800 */
[----:B------:R-:W-:Y:S01]  /*0ac0*/  UMOV UR4, 0x3a0 ;  /* 0x000003a000047882 */ /* 0x000fe20000000000 */
[----:B------:R-:W-:Y:S01]  /*0ad0*/  UMOV UR5, 0x400 ;  /* 0x0000040000057882 */ /* 0x000fe20000000000 */
[----:B------:R-:W-:Y:S01]  /*0ae0*/  USEL UR4, UR4, 0x320, UP3 ;  /* 0x0000032004047887 */ /* 0x000fe20009800000 */
[----:B------:R-:W-:Y:S01]  /*0af0*/  UMOV UR8, 0x1 ;  /* 0x0000000100087882 */ /* 0x000fe20000000000 */
[----:B------:R-:W-:Y:S01]  /*0b00*/  ELECT P0, URZ, PT ;  /* 0x0000000000ff782f */ /* 0x000fe20003800000 */
[----:B------:R-:W-:-:S04]  /*0b10*/  UIADD3 UR8, UPT, UPT, -UR8, 0x100000, URZ ;  /* 0x0010000008087890 */ /* 0x000fc8000fffe1ff */
[----:B------:R-:W-:Y:S02]  /*0b20*/  USHF.L.U32 UR9, UR8, 0xb, URZ ;  /* 0x0000000b08097899 */ /* 0x000fe400080006ff */
[----:B------:R-:W-:Y:S02]  /*0b30*/  USHF.L.U32 UR8, UR8, 0x1, URZ ;  /* 0x0000000108087899 */ /* 0x000fe400080006ff */
[----:B--2---:R-:W-:Y:S02]  /*0b40*/  ULEA UR6, UR6, UR5, 0x18 ;  /* 0x0000000506067291 */ /* 0x004fe4000f8ec0ff */
[----:B------:R-:W-:-:S04]  /*0b50*/  UIADD3 UR4, UPT, UPT, -UR4, 0x100000, URZ ;  /* 0x0010000004047890 */ /* 0x000fc8000fffe1ff */
[----:B------:R-:W-:Y:S02]  /*0b60*/  USHF.L.U32 UR5, UR4, 0xb, URZ ;  /* 0x0000000b04057899 */ /* 0x000fe400080006ff */
[----:B------:R-:W-:Y:S01]  /*0b70*/  USHF.L.U32 UR4, UR4, 0x1, URZ ;  /* 0x0000000104047899 */ /* 0x000fe200080006ff */
[----:B------:R-:W2:Y:S03]  /*0b80*/  FENCE.VIEW.ASYNC.S ;  /* 0x00000000000073c6 */ /* 0x000ea60000000000 */
[----:B--2---:R4:W2:Y:S08]  /*0b90*/  SYNCS.EXCH.64 URZ, [UR6+0x110], UR8 ;  /* 0x0001100806ff75b2 */ /* 0x0048b00008000100 */
[----:B------:R4:W3:Y:S01]  /*0ba0*/  SYNCS.EXCH.64 URZ, [UR6+0x120], UR4 ;  /* 0x0001200406ff75b2 */ /* 0x0008e20008000100 */
[----:B------:R4:W1:Y:S01]  /*0bb0*/  SYNCS.EXCH.64 URZ, [UR6+0x118], UR8 ;  /* 0x0001180806ff75b2 */ /* 0x0008620008000100 */
[----:B------:R4:W1:Y:S02]  /*0bc0*/  SYNCS.EXCH.64 URZ, [UR6+0x128], UR4 ;  /* 0x0001280406ff75b2 */ /* 0x0008640008000100 */
[----:B----4-:R-:W-:Y:S01]  /*0bd0*/  NOP ;  /* 0x0000000000007918 */ /* 0x010fe20000000000 */
.L_x_13:
[----:B------:R-:W4:Y:S01]  /*0be0*/  SHFL.IDX PT, R2, R46, RZ, 0x1f ;  /* 0x00001fff2e027589 */ /* 0x000f2200000e0000 */
[----:B------:R-:W-:Y:S01]  /*0bf0*/  NOP ;  /* 0x0000000000007918 */ /* 0x000fe20000000000 */
[----:B----4-:R-:W-:-:S13]  /*0c00*/  ISETP.NE.AND P0, PT, R2, 0x5, PT ;  /* 0x000000050200780c */ /* 0x010fda0003f05270 */
[----:B------:R-:W-:Y:S05]  /*0c10*/  @P0 BRA `(.L_x_14) ;  /* 0x0000000000580947 */ /* 0x000fea0003800000 */
[----:B--23--:R-:W2:Y:S01]  /*0c20*/  S2UR UR4, SR_CgaCtaId ;  /* 0x00000000000479c3 */ /* 0x00cea20000008800 */
        /* <DEDUP_REMOVED lines=10> */
[----:B--2---:R-:W-:Y:S01]  /*0cd0*/  ULEA UR4, UR4, UR5, 0x18 ;  /* 0x0000000504047291 */ /* 0x004fe2000f8ec0ff */
[----:B------:R-:W2:Y:S11]  /*0ce0*/  FENCE.VIEW.ASYNC.S ;  /* 0x00000000000073c6 */ /* 0x000eb60000000000 */
[----:B--2---:R4:W2:Y:S01]  /*0cf0*/  SYNCS.EXCH.64 URZ, [UR4+0x130], UR8 ;  /* 0x0001300804ff75b2 */ /* 0x0048a20008000100 */
[----:B------:R4:W3:Y:S01]  /*0d00*/  SYNCS.EXCH.64 URZ, [UR4+0x150], UR6 ;  /* 0x0001500604ff75b2 */ /* 0x0008e20008000100 */
[----:B------:R4:W1:Y:S01]  /*0d10*/  SYNCS.EXCH.64 URZ, [UR4+0x138], UR8 ;  /* 0x0001380804ff75b2 */ /* 0x0008620008000100 */
[----:B------:R4:W1:Y:S01]  /*0d20*/  SYNCS.EXCH.64 URZ, [UR4+0x158], UR6 ;  /* 0x0001580604ff75b2 */ /* 0x0008620008000100 */
[----:B------:R4:W1:Y:S01]  /*0d30*/  SYNCS.EXCH.64 URZ, [UR4+0x140], UR8 ;  /* 0x0001400804ff75b2 */ /* 0x0008620008000100 */
[----:B------:R4:W1:Y:S01]  /*0d40*/  SYNCS.EXCH.64 URZ, [UR4+0x160], UR6 ;  /* 0x0001600604ff75b2 */ /* 0x0008620008000100 */
[----:B------:R4:W1:Y:S01]  /*0d50*/  SYNCS.EXCH.64 URZ, [UR4+0x148], UR8 ;  /* 0x0001480804ff75b2 */ /* 0x0008620008000100 */
[----:B------:R4:W1:Y:S02]  /*0d60*/  SYNCS.EXCH.64 URZ, [UR4+0x168], UR6 ;  /* 0x0001680604ff75b2 */ /* 0x0008640008000100 */
[----:B----4-:R-:W-:Y:S01]  /*0d70*/  NOP ;  /* 0x0000000000007918 */ /* 0x010fe20000000000 */
.L_x_14:
[----:B------:R-:W4:Y:S01]  /*0d80*/  SHFL.IDX PT, R2, R46, RZ, 0x1f ;  /* 0x00001fff2e027589 */ /* 0x000f2200000e0000 */
[----:B------:R-:W1:Y:S01]  /*0d90*/  S2UR UR54, SR_CgaCtaId ;  /* 0x00000000003679c3 */ /* 0x000e620000008800 */
[----:B------:R-:W-:Y:S01]  /*0da0*/  NOP ;  /* 0x0000000000007918 */ /* 0x000fe20000000000 */
[----:B----4-:R-:W-:-:S13]  /*0db0*/  ISETP.NE.AND P0, PT, R2, 0x3, PT ;  /* 0x000000030200780c */ /* 0x010fda0003f05270 */
[----:B-1----:R-:W-:Y:S05]  /*0dc0*/  @P0 BRA `(.L_x_15) ;  /* 0x0000000000340947 */ /* 0x002fea0003800000 */
[----:B--23--:R-:W-:Y:S01]  /*0dd0*/  UMOV UR4, 0x400 ;  /* 0x0000040000047882 */ /* 0x00cfe20000000000 */
[----:B------:R-:W-:Y:S01]  /*0de0*/  UMOV UR6, 0x20 ;  /* 0x0000002000067882 */ /* 0x000fe20000000000 */
[----:B------:R-:W-:Y:S02]  /*0df0*/  ULEA UR4, UR54, UR4, 0x18 ;  /* 0x0000000436047291 */ /* 0x000fe4000f8ec0ff */
[----:B------:R-:W-:-:S04]  /*0e00*/  UIADD3 UR6, UPT, UPT, -UR6, 0x100000, URZ ;  /* 0x0010000006067890 */ /* 0x000fc8000fffe1ff */
[----:B------:R-:W-:Y:S02]  /*0e10*/  USHF.L.U32 UR7, UR6, 0xb, URZ ;  /* 0x0000000b06077899 */ /* 0x000fe400080006ff */
[----:B------:R-:W-:Y:S01]  /*0e20*/  USHF.L.U32 UR6, UR6, 0x1, URZ ;  /* 0x0000000106067899 */ /* 0x000fe200080006ff */
[----:B------:R-:W-:Y:S01]  /*0e30*/  ELECT P0, URZ, PT ;  /* 0x0000000000ff782f */ /* 0x000fe20003800000 */
[----:B------:R-:W1:Y:S10]  /*0e40*/  FENCE.VIEW.ASYNC.S ;  /* 0x00000000000073c6 */ /* 0x000e740000000000 */
[----:B-1----:R1:W4:Y:S01]  /*0e50*/  SYNCS.EXCH.64 URZ, [UR4+0x170], UR6 ;  /* 0x0001700604ff75b2 */ /* 0x0023220008000100 */
[----:B------:R1:W2:Y:S01]  /*0e60*/  SYNCS.EXCH.64 URZ, [UR4+0x180], UR6 ;  /* 0x0001800604ff75b2 */ /* 0x0002a20008000100 */
[----:B------:R1:W3:Y:S01]  /*0e70*/  SYNCS.EXCH.64 URZ, [UR4+0x178], UR6 ;  /* 0x0001780604ff75b2 */ /* 0x0002e20008000100 */
[----:B------:R1:W1:Y:S01]  /*0e80*/  SYNCS.EXCH.64 URZ, [UR4+0x188], UR6 ;  /* 0x0001880604ff75b2 */ /* 0x0002620008000100 */
[----:B------:R-:W-:Y:S01]  /*0e90*/  NOP ;  /* 0x0000000000007918 */ /* 0x000fe20000000000 */
.L_x_15:
[----:B-123--:R-:W1:Y:S01]  /*0ea0*/  LDCU UR4, c[0x0][0x36c] ;  /* 0x00006d80ff0477ac */ /* 0x00ee620008000800 */
[----:B------:R-:W-:Y:S01]  /*0eb0*/  ISETP.NE.OR P3, PT, R0, 0x2, !P3 ;  /* 0x000000020000780c */ /* 0x000fe20005f65670 */
[----:B------:R-:W-:Y:S01]  /*0ec0*/  NOP ;  /* 0x0000000000007918 */ /* 0x000fe20000000000 */
[----:B------:R-:W-:Y:S01]  /*0ed0*/  LOP3.LUT R0, R55, 0x1f, RZ, 0xc0, !PT ;  /* 0x0000001f37007812 */ /* 0x000fe200078ec0ff */
[----:B------:R-:W-:Y:S02]  /*0ee0*/  UISETP.NE.AND UP4, UPT, UR22, URZ, UPT ;  /* 0x000000ff1600728c */ /* 0x000fe4000bf85270 */
[----:B-1----:R-:W-:-:S09]  /*0ef0*/  UISETP.EQ.U32.AND UP5, UPT, UR4, 0x1, UPT ;  /* 0x000000010400788c */ /* 0x002fd2000bfa2070 */
[----:B------:R-:W-:Y:S05]  /*0f00*/  BRA.U !UP5, `(.L_x_16) ;  /* 0x000000010d087547 */ /* 0x000fea000b800000 */
[----:B----4-:R-:W-:Y:S01]  /*0f10*/  UCGABAR_ARV ;  /* 0x00000000000079c7 */ /* 0x010fe20008000000 */
[----:B------:R-:W-:Y:S05]  /*0f20*/  BRA `(.L_x_17) ;  /* 0x0000000000047947 */ /* 0x000fea0003800000 */
.L_x_16:
[----:B----4-:R-:W-:Y:S01]  /*0f30*/  NOP ;  /* 0x0000000000007918 */ /* 0x010fe20000000000 */
.L_x_17:
[----:B------:R-:W1:Y:S01]  /*0f40*/  S2UR UR7, SR_CTAID.X ;  /* 0x00000000000779c3 */ /* 0x000e620000002500 */
[----:B------:R-:W-:-:S05]  /*0f50*/  CS2R.32 R48, SR_CgaSize ;  /* 0x0000000000307805 */ /* 0x000fca0000008a00 */
[----:B------:R-:W-:-:S05]  /*0f60*/  IMAD R48, R48, -0xa0, RZ ;  /* 0xffffff6030307824 */ /* 0x000fca00078e02ff */
[----:B------:R-:W-:-:S14]  /*0f70*/  R2UR UR5, R48 ;  /* 0x00000000300572ca */ /* 0x000fdc00000e0000 */
[----:B------:R-:W2:Y:S01]  /*0f80*/  LDCU UR5, c[0x0][UR5+0x2b0] ;  /* 0x00005600050577ac */ /* 0x000ea20008000800 */
[----:B------:R-:W-:-:S05]  /*0f90*/  CS2R.32 R48, SR_CgaSize ;  /* 0x0000000000307805 */ /* 0x000fca0000008a00 */
[----:B------:R-:W-:-:S05]  /*0fa0*/  IMAD R48, R48, -0xa0, RZ ;  /* 0xffffff6030307824 */ /* 0x000fca00078e02ff */
[----:B------:R-:W-:-:S14]  /*0fb0*/  R2UR UR4, R48 ;  /* 0x00000000300472ca */ /* 0x000fdc00000e0000 */
[----:B------:R-:W3:Y:S01]  /*0fc0*/  LDCU UR4, c[0x0][UR4+0x2b4] ;  /* 0x00005680040477ac */ /* 0x000ee20008000800 */
[----:B------:R-:W4:Y:S01]  /*0fd0*/  S2UR UR8, SR_CTAID.Y ;  /* 0x00000000000879c3 */ /* 0x000f220000002600 */
[----:B------:R-:W-:-:S05]  /*0fe0*/  CS2R.32 R48, SR_CgaSize ;  /* 0x0000000000307805 */ /* 0x000fca0000008a00 */
[----:B------:R-:W-:-:S05]  /*0ff0*/  IMAD R48, R48, -0xa0, RZ ;  /* 0xffffff6030307824 */ /* 0x000fca00078e02ff */
[----:B------:R-:W-:-:S14]  /*1000*/  R2UR UR9, R48 ;  /* 0x00000000300972ca */ /* 0x000fdc00000e0000 */
[----:B------:R-:W3:Y:S01]  /*1010*/  LDCU UR9, c[0x0][UR9+0x2a0] ;  /* 0x00005400090977ac */ /* 0x000ee20008000800 */
[----:B------:R-:W-:-:S05]  /*1020*/  CS2R.32 R48, SR_CgaSize ;  /* 0x0000000000307805 */ /* 0x000fca0000008a00 */
[----:B------:R-:W-:-:S05]  /*1030*/  IMAD R48, R48, -0xa0, RZ ;  /* 0xffffff6030307824 */ /* 0x000fca00078e02ff */
[----:B------:R-:W-:-:S14]  /*1040*/  R2UR UR10, R48 ;  /* 0x00000000300a72ca */ /* 0x000fdc00000e0000 */
[----:B------:R-:W3:Y:S01]  /*1050*/  LDCU UR10, c[0x0][UR10+0x2a4] ;  /* 0x000054800a0a77ac */ /* 0x000ee20008000800 */
[----:B------:R-:W3:Y:S01]  /*1060*/  S2UR UR36, SR_CTAID.Z ;  /* 0x00000000002479c3 */ /* 0x000ee20000002700 */
[----:B------:R-:W3:Y:S01]  /*1070*/  LDCU UR23, c[0x0][0xb24] ;  /* 0x00016480ff1777ac */ /* 0x000ee20008000800 */
[----:B------:R-:W3:Y:S01]  /*1080*/  LDCU UR40, c[0x0][0xb24] ;  /* 0x00016480ff2877ac */ /* 0x000ee20008000800 */
[----:B-1----:R-:W-:Y:S01]  /*1090*/  I2FP.F32.U32 R3, UR7 ;  /* 0x0000000700037c45 */ /* 0x002fe20008201000 */
[----:B------:R-:W1:Y:S04]  /*10a0*/  LDCU UR27, c[0x0][0xb30] ;  /* 0x00016600ff1b77ac */ /* 0x000e680008000800 */
[----:B--2---:R-:W-:Y:S01]  /*10b0*/  FMUL R3, R3, UR5 ;  /* 0x0000000503037c20 */ /* 0x004fe20008400000 */
[----:B------:R-:W-:Y:S01]  /*10c0*/  USHF.L.U32 UR24, UR54, 0xa, URZ ;  /* 0x0000000a36187899 */ /* 0x000fe200080006ff */
[----:B----4-:R-:W-:Y:S01]  /*10d0*/  I2FP.F32.U32 R2, UR8 ;  /* 0x0000000800027c45 */ /* 0x010fe20008201000 */
[----:B------:R-:W-:Y:S01]  /*10e0*/  UMOV UR26, UR7 ;  /* 0x00000007001a7c82 */ /* 0x000fe20008000000 */
[----:B------:R-:W-:-:S02]  /*10f0*/  UMOV UR30, UR8 ;  /* 0x00000008001e7c82 */ /* 0x000fc40008000000 */
[----:B------:R-:W2:Y:S01]  /*1100*/  F2I.U32.TRUNC.NTZ R3, R3 ;  /* 0x0000000300037305 */ /* 0x000ea2000020f000 */
[----:B---3--:R-:W-:Y:S01]  /*1110*/  UISETP.GE.AND UP2, UPT, UR23, 0x1, UPT ;  /* 0x000000011700788c */ /* 0x008fe2000bf46270 */
[----:B------:R-:W-:-:S06]  /*1120*/  FMUL R2, R2, UR4 ;  /* 0x0000000402027c20 */ /* 0x000fcc0008400000 */
[----:B------:R-:W3:Y:S01]  /*1130*/  F2I.U32.TRUNC.NTZ R2, R2 ;  /* 0x0000000200027305 */ /* 0x000ee2000020f000 */
[----:B--2---:R-:W-:Y:S02]  /*1140*/  R2UR UR4, R3 ;  /* 0x00000000030472ca */ /* 0x004fe400000e0000 */
[----:B---3--:R-:W-:Y:S02]  /*1150*/  R2UR UR6, R2 ;  /* 0x00000000020672ca */ /* 0x008fe400000e0000 */
[----:B------:R-:W-:-:S09]  /*1160*/  PRMT R2, RZ, 0x7610, R2 ;  /* 0x00007610ff027816 */ /* 0x000fd20000000002 */
[----:B------:R-:W-:-:S04]  /*1170*/  UIADD3 UR5, UPT, UPT, -UR4, URZ, URZ ;  /* 0x000000ff04057290 */ /* 0x000fc8000fffe1ff */
[----:B------:R-:W-:Y:S02]  /*1180*/  UIMAD UR5, UR9, UR5, UR7 ;  /* 0x00000005090572a4 */ /* 0x000fe4000f8e0207 */
[----:B------:R-:W-:-:S04]  /*1190*/  UIADD3 UR4, UPT, UPT, -UR6, URZ, URZ ;  /* 0x000000ff06047290 */ /* 0x000fc8000fffe1ff */
[----:B------:R-:W-:Y:S01]  /*11a0*/  IMAD.U32 R48, RZ, RZ, UR5 ;  /* 0x00000005ff307e24 */ /* 0x000fe2000f8e00ff */
[----:B------:R-:W-:-:S06]  /*11b0*/  UIMAD UR4, UR10, UR4, UR8 ;  /* 0x000000040a0472a4 */ /* 0x000fcc000f8e0208 */
[----:B------:R-:W-:Y:S01]  /*11c0*/  IMAD.U32 R47, RZ, RZ, UR4 ;  /* 0x00000004ff2f7e24 */ /* 0x000fe2000f8e00ff */
[----:B-1----:R-:W-:Y:S06]  /*11d0*/  BRA.U UP4, `(.L_x_18) ;  /* 0x0000000104487547 */ /* 0x002fec000b800000 */
[----:B------:R-:W-:Y:S02]  /*11e0*/  R2UR UR4, R47 ;  /* 0x000000002f0472ca */ /* 0x000fe400000e0000 */
[----:B------:R-:W-:-:S11]  /*11f0*/  R2UR UR6, R48 ;  /* 0x00000000300672ca */ /* 0x000fd600000e0000 */
[----:B------:R-:W-:Y:S02]  /*1200*/  UISETP.NE.AND UP0, UPT, UR4, URZ, UPT ;  /* 0x000000ff0400728c */ /* 0x000fe4000bf05270 */
[----:B------:R-:W-:Y:S02]  /*1210*/  UISETP.NE.AND UP1, UPT, UR4, 0x1, UPT ;  /* 0x000000010400788c */ /* 0x000fe4000bf25270 */
[----:B------:R-:W-:Y:S02]  /*1220*/  UISETP.EQ.OR UP0, UPT, UR6, URZ, !UP0 ;  /* 0x000000ff0600728c */ /* 0x000fe4000c702670 */
[----:B------:R-:W-:Y:S02]  /*1230*/  USEL UR5, URZ, 0x2, UP1 ;  /* 0x00000002ff057887 */ /* 0x000fe40008800000 */
[----:B------:R-:W-:Y:S02]  /*1240*/  USEL UR8, URZ, 0x1, !UP0 ;  /* 0x00000001ff087887 */ /* 0x000fe4000c000000 */
[----:B------:R-:W-:-:S02]  /*1250*/  UISETP.NE.AND UP0, UPT, UR4, 0x2, UPT ;  /* 0x000000020400788c */ /* 0x000fc4000bf05270 */
[----:B------:R-:W-:Y:S02]  /*1260*/  UISETP.NE.AND UP1, UPT, UR4, 0x3, UPT ;  /* 0x000000030400788c */ /* 0x000fe4000bf25270 */
[----:B------:R-:W-:Y:S02]  /*1270*/  USEL UR4, URZ, 0x4, UP0 ;  /* 0x00000004ff047887 */ /* 0x000fe40008000000 */
[----:B------:R-:W-:Y:S02]  /*1280*/  UISETP.NE.AND UP0, UPT, UR6, URZ, UPT ;  /* 0x000000ff0600728c */ /* 0x000fe4000bf05270 */
[----:B------:R-:W-:Y:S02]  /*1290*/  USEL UR6, URZ, 0x8, UP1 ;  /* 0x00000008ff067887 */ /* 0x000fe40008800000 */
[----:B------:R-:W-:Y:S02]  /*12a0*/  USEL UR7, UR5, 0x2, UP0 ;  /* 0x0000000205077887 */ /* 0x000fe40008000000 */
[----:B------:R-:W-:-:S02]  /*12b0*/  USEL UR4, UR4, 0x4, UP0 ;  /* 0x0000000404047887 */ /* 0x000fc40008000000 */
[----:B------:R-:W-:Y:S02]  /*12c0*/  USEL UR5, UR6, 0x8, UP0 ;  /* 0x0000000806057887 */ /* 0x000fe40008000000 */
[----:B------:R-:W-:-:S04]  /*12d0*/  UIADD3 UR4, UPT, UPT, UR4, UR7, UR8 ;  /* 0x0000000704047290 */ /* 0x000fc8000fffe008 */
[----:B------:R-:W-:-:S06]  /*12e0*/  UIADD3 UR4, UPT, UPT, UR4, UR5, URZ ;  /* 0x0000000504047290 */ /* 0x000fcc000fffe0ff */
[----:B------:R-:W-:Y:S02]  /*12f0*/  IMAD.U32 R2, RZ, RZ, UR4 ;  /* 0x00000004ff027e24 */ /* 0x000fe4000f8e00ff */
.L_x_18:
[----:B------:R-:W-:Y:S05]  /*1300*/  BRA.U !UP2, `(.L_x_19) ;  /* 0x000000010ad47547 */ /* 0x000fea000b800000 */
[----:B------:R-:W1:Y:S01]  /*1310*/  LDCU.128 UR12, c[0x0][0xb10] ;  /* 0x00016200ff0c77ac */ /* 0x000e620008000c00 */
[----:B------:R-:W2:Y:S01]  /*1320*/  LDCU UR6, c[0x0][0x370] ;  /* 0x00006e00ff0677ac */ /* 0x000ea20008000800 */
[----:B------:R-:W3:Y:S01]  /*1330*/  LDCU UR5, c[0x0][0x374] ;  /* 0x00006e80ff0577ac */ /* 0x000ee20008000800 */
[----:B------:R-:W4:Y:S01]  /*1340*/  LDCU UR25, c[0x0][0xb0c] ;  /* 0x00016180ff1977ac */ /* 0x000f220008000800 */
[----:B------:R-:W4:Y:S01]  /*1350*/  LDCU UR4, c[0x0][0xb20] ;  /* 0x00016400ff0477ac */ /* 0x000f220008000800 */
[----:B------:R-:W4:Y:S01]  /*1360*/  LDCU.64 UR8, c[0x0][0xb28] ;  /* 0x00016500ff0877ac */ /* 0x000f220008000a00 */
[----:B-1----:R-:W-:Y:S02]  /*1370*/  UISETP.NE.AND UP0, UPT, UR14, 0x1, UPT ;  /* 0x000000010e00788c */ /* 0x002fe4000bf05270 */
[----:B---3--:R-:W-:Y:S02]  /*1380*/  UIMAD.WIDE.U32 UR10, UR5, UR15, URZ ;  /* 0x0000000f050a72a5 */ /* 0x008fe4000f8e00ff */
[----:B--2---:R-:W-:-:S02]  /*1390*/  UIMAD.WIDE.U32 UR18, UR6, UR12, URZ ;  /* 0x0000000c061272a5 */ /* 0x004fc4000f8e00ff */
[----:B----4-:R-:W-:Y:S02]  /*13a0*/  UISETP.NE.AND UP1, UPT, UR25, 0x1, UPT ;  /* 0x000000011900788c */ /* 0x010fe4000bf25270 */
[----:B------:R-:W-:Y:S01]  /*13b0*/  UISETP.NE.AND UP2, UPT, UR23, 0x1, UPT ;  /* 0x000000011700788c */ /* 0x000fe2000bf45270 */
[----:B------:R-:W-:Y:S02]  /*13c0*/  UMOV UR10, UR11 ;  /* 0x0000000b000a7c82 */ /* 0x000fe40008000000 */
[----:B------:R-:W-:Y:S01]  /*13d0*/  UMOV UR18, UR19 ;  /* 0x0000001300127c82 */ /* 0x000fe20008000000 */
[----:B------:R-:W-:Y:S02]  /*13e0*/  @UP0 USHF.R.U32.HI UR5, URZ, UR4, UR10 ;  /* 0x00000004ff050299 */ /* 0x000fe4000801160a */
[----:B------:R-:W-:Y:S02]  /*13f0*/  UIMAD.WIDE.U32 UR20, UR30, UR15, URZ ;  /* 0x0000000f1e1472a5 */ /* 0x000fe4000f8e00ff */
[----:B------:R-:W-:-:S02]  /*1400*/  UIMAD.WIDE.U32 UR10, UR5, UR8, URZ ;  /* 0x00000008050a72a5 */ /* 0x000fc4000f8e00ff */
[----:B------:R-:W-:Y:S02]  /*1410*/  @UP1 USHF.R.U32.HI UR6, URZ, UR13, UR18 ;  /* 0x0000000dff061299 */ /* 0x000fe40008011612 */
[----:B------:R-:W-:Y:S02]  /*1420*/  UIMAD.WIDE.U32 UR16, UR26, UR12, URZ ;  /* 0x0000000c1a1072a5 */ /* 0x000fe4000f8e00ff */
[----:B------:R-:W-:Y:S01]  /*1430*/  UIMAD.WIDE.U32 UR18, UR6, UR8, URZ ;  /* 0x00000008061272a5 */ /* 0x000fe2000f8e00ff */
[----:B------:R-:W-:Y:S01]  /*1440*/  UMOV UR20, UR21 ;  /* 0x0000001500147c82 */ /* 0x000fe20008000000 */
[----:B------:R-:W-:Y:S01]  /*1450*/  UMOV UR10, UR11 ;  /* 0x0000000b000a7c82 */ /* 0x000fe20008000000 */
[----:B------:R-:W-:Y:S02]  /*1460*/  USHF.R.U32.HI UR20, URZ, UR4, UR20 ;  /* 0x00000004ff147299 */ /* 0x000fe40008011614 */
[----:B------:R-:W-:Y:S02]  /*1470*/  @UP2 USHF.R.U32.HI UR5, URZ, UR9, UR10 ;  /* 0x00000009ff052299 */ /* 0x000fe4000801160a */
[----:B------:R-:W-:Y:S01]  /*1480*/  UMOV UR7, UR19 ;  /* 0x0000001300077c82 */ /* 0x000fe20008000000 */
[----:B------:R-:W-:Y:S01]  /*1490*/  UMOV UR16, UR17 ;  /* 0x0000001100107c82 */ /* 0x000fe20008000000 */
[----:B------:R-:W-:-:S02]  /*14a0*/  @UP2 USHF.R.U32.HI UR6, URZ, UR9, UR7 ;  /* 0x00000009ff062299 */ /* 0x000fc40008011607 */
[----:B------:R-:W-:Y:S02]  /*14b0*/  USHF.R.U32.HI UR13, URZ, UR13, UR16 ;  /* 0x0000000dff0d7299 */ /* 0x000fe40008011610 */
[----:B------:R-:W-:Y:S02]  /*14c0*/  USEL UR4, UR30, UR20, !UP0 ;  /* 0x000000141e047287 */ /* 0x000fe4000c000000 */
[----:B------:R-:W-:Y:S02]  /*14d0*/  UIMAD UR7, UR5, UR23, URZ ;  /* 0x00000017050772a4 */ /* 0x000fe4000f8e02ff */
[----:B------:R-:W-:Y:S02]  /*14e0*/  USEL UR5, UR26, UR13, !UP1 ;  /* 0x0000000d1a057287 */ /* 0x000fe4000c800000 */
[----:B------:R-:W-:Y:S02]  /*14f0*/  UIMAD UR12, UR6, UR23, URZ ;  /* 0x00000017060c72a4 */ /* 0x000fe4000f8e02ff */
[----:B------:R-:W-:-:S02]  /*1500*/  UISETP.GE.AND UP0, UPT, UR4, UR7, UPT ;  /* 0x000000070400728c */ /* 0x000fc4000bf06270 */
[----:B------:R-:W-:Y:S02]  /*1510*/  UIMAD.WIDE.U32 UR10, UR4, UR8, URZ ;  /* 0x00000008040a72a5 */ /* 0x000fe4000f8e00ff */
[----:B------:R-:W-:Y:S02]  /*1520*/  UISETP.GE.OR UP0, UPT, UR5, UR12, UP0 ;  /* 0x0000000c0500728c */ /* 0x000fe40008706670 */
[----:B------:R-:W-:Y:S02]  /*1530*/  UIMAD.WIDE.U32 UR12, UR5, UR8, URZ ;  /* 0x00000008050c72a5 */ /* 0x000fe4000f8e00ff */
[----:B------:R-:W-:Y:S01]  /*1540*/  UIADD3 UR10, UPT, UPT, -UR4, URZ, URZ ;  /* 0x000000ff040a7290 */ /* 0x000fe2000fffe1ff */
[----:B------:R-:W-:Y:S01]  /*1550*/  UMOV UR8, UR11 ;  /* 0x0000000b00087c82 */ /* 0x000fe20008000000 */
[----:B------:R-:W-:Y:S02]  /*1560*/  UIADD3 UR11, UPT, UPT, -UR5, URZ, URZ ;  /* 0x000000ff050b7290 */ /* 0x000fe4000fffe1ff */
[----:B------:R-:W-:-:S03]  /*1570*/  USHF.R.U32.HI UR8, URZ, UR9, UR8 ;  /* 0x00000009ff087299 */ /* 0x000fc60008011608 */
[----:B------:R-:W-:Y:S01]  /*1580*/  @!UP0 UMOV UR7, UR13 ;  /* 0x0000000d00078c82 */ /* 0x000fe20008000000 */
[----:B------:R-:W-:Y:S02]  /*1590*/  UIMAD UR30, UR14, UR10, UR30 ;  /* 0x0000000a0e1e72a4 */ /* 0x000fe4000f8e021e */
[----:B------:R-:W-:Y:S02]  /*15a0*/  USEL UR8, UR4, UR8, !UP2 ;  /* 0x0000000804087287 */ /* 0x000fe4000d000000 */
[----:B------:R-:W-:Y:S02]  /*15b0*/  @!UP0 USHF.R.U32.HI UR7, URZ, UR9, UR7 ;  /* 0x00000009ff078299 */ /* 0x000fe40008011607 */
[----:B------:R-:W-:Y:S02]  /*15c0*/  UIADD3 UR9, UPT, UPT, -UR8, URZ, URZ ;  /* 0x000000ff08097290 */ /* 0x000fe4000fffe1ff */
[----:B------:R-:W-:Y:S02]  /*15d0*/  @!UP0 USEL UR7, UR5, UR7, !UP2 ;  /* 0x0000000705078287 */ /* 0x000fe4000d000000 */
[----:B------:R-:W-:-:S02]  /*15e0*/  UIMAD UR9, UR23, UR9, UR4 ;  /* 0x00000009170972a4 */ /* 0x000fc4000f8e0204 */
[----:B------:R-:W-:Y:S02]  /*15f0*/  @!UP0 UIADD3 UR8, UPT, UPT, UR8, -UR7, URZ ;  /* 0x8000000708088290 */ /* 0x000fe4000fffe0ff */
[----:B------:R-:W-:Y:S02]  /*1600*/  @!UP0 UIMAD UR6, UR9, UR6, UR7 ;  /* 0x00000006090682a4 */ /* 0x000fe4000f8e0207 */
[----:B------:R-:W-:Y:S02]  /*1610*/  @!UP0 UIMAD UR4, UR8, UR23, UR5 ;  /* 0x00000017080482a4 */ /* 0x000fe4000f8e0205 */
[----:B------:R-:W-:Y:S02]  /*1620*/  UIMAD UR26, UR25, UR11, UR26 ;  /* 0x0000000b191a72a4 */ /* 0x000fe4000f8e021a */
[----:B------:R-:W-:Y:S01]  /*1630*/  UIMAD UR30, UR4, UR14, UR30 ;  /* 0x0000000e041e72a4 */ /* 0x000fe2000f8e021e */
[----:B------:R-:W-:Y:S02]  /*1640*/  @!UP0 UMOV UR5, UR6 ;  /* 0x0000000600058c82 */ /* 0x000fe40008000000 */
[----:B------:R-:W-:-:S12]  /*1650*/  UIMAD UR26, UR5, UR25, UR26 ;  /* 0x00000019051a72a4 */ /* 0x000fd8000f8e021a */
.L_x_19:
[----:B------:R-:W-:Y:S02]  /*1660*/  UISETP.NE.AND UP1, UPT, UR27, 0x1, UPT ;  /* 0x000000011b00788c */ /* 0x000fe4000bf25270 */
[----:B------:R-:W-:Y:S02]  /*1670*/  UISETP.NE.AND UP0, UPT, UR22, 0x2, UPT ;  /* 0x000000021600788c */ /* 0x000fe4000bf05270 */
[----:B------:R-:W-:-:S05]  /*1680*/  ULOP3.LUT UR21, UR24, 0xc00, URZ, 0xc0, !UPT ;  /* 0x00000c0018157892 */ /* 0x000fca000f8ec0ff */
[----:B------:R-:W-:Y:S07]  /*1690*/  BRA.U UP1, `(.L_x_20) ;  /* 0x0000000101447547 */ /* 0x000fee000b800000 */
[----:B------:R-:W1:Y:S01]  /*16a0*/  LDCU.128 UR8, c[0x0][0xb10] ;  /* 0x00016200ff0877ac */ /* 0x000e620008000c00 */
[----:B------:R-:W2:Y:S01]  /*16b0*/  LDCU UR12, c[0x0][0xb0c] ;  /* 0x00016180ff0c77ac */ /* 0x000ea20008000800 */
[----:B------:R-:W3:Y:S01]  /*16c0*/  LDCU UR13, c[0x0][0xb20] ;  /* 0x00016400ff0d77ac */ /* 0x000ee20008000800 */
[----:B-1----:R-:W-:Y:S02]  /*16d0*/  UIMAD.WIDE.U32 UR6, UR26, UR8, URZ ;  /* 0x000000081a0672a5 */ /* 0x002fe4000f8e00ff */
[----:B------:R-:W-:Y:S02]  /*16e0*/  UIMAD.WIDE.U32 UR4, UR30, UR11, URZ ;  /* 0x0000000b1e0472a5 */ /* 0x000fe4000f8e00ff */
[----:B--2---:R-:W-:Y:S02]  /*16f0*/  UISETP.NE.AND UP2, UPT, UR12, 0x1, UPT ;  /* 0x000000010c00788c */ /* 0x004fe4000bf45270 */
[----:B------:R-:W-:Y:S01]  /*1700*/  UISETP.NE.AND UP1, UPT, UR10, 0x1, UPT ;  /* 0x000000010a00788c */ /* 0x000fe2000bf25270 */
[----:B------:R-:W-:-:S02]  /*1710*/  UMOV UR6, UR7 ;  /* 0x0000000700067c82 */ /* 0x000fc40008000000 */
[----:B------:R-:W-:Y:S01]  /*1720*/  UMOV UR4, UR5 ;  /* 0x0000000500047c82 */ /* 0x000fe20008000000 */
[----:B------:R-:W-:Y:S02]  /*1730*/  USHF.R.U32.HI UR6, URZ, UR9, UR6 ;  /* 0x00000009ff067299 */ /* 0x000fe40008011606 */
[----:B---3--:R-:W-:Y:S02]  /*1740*/  USHF.R.U32.HI UR4, URZ, UR13, UR4 ;  /* 0x0000000dff047299 */ /* 0x008fe40008011604 */
[----:B------:R-:W-:Y:S02]  /*1750*/  USEL UR5, UR26, UR6, !UP2 ;  /* 0x000000061a057287 */ /* 0x000fe4000d000000 */
[----:B------:R-:W-:-:S04]  /*1760*/  USEL UR4, UR30, UR4, !UP1 ;  /* 0x000000041e047287 */ /* 0x000fc8000c800000 */
[----:B------:R-:W-:Y:S02]  /*1770*/  UIADD3 UR6, UPT, UPT, UR5, -UR4, URZ ;  /* 0x8000000405067290 */ /* 0x000fe4000fffe0ff */
[----:B------:R-:W-:Y:S02]  /*1780*/  UIADD3 UR4, UPT, UPT, -UR5, UR4, URZ ;  /* 0x0000000405047290 */ /* 0x000fe4000fffe1ff */
[----:B------:R-:W-:Y:S02]  /*1790*/  UIMAD UR30, UR6, UR10, UR30 ;  /* 0x0000000a061e72a4 */ /* 0x000fe4000f8e021e */
[----:B------:R-:W-:-:S12]  /*17a0*/  UIMAD UR26, UR4, UR12, UR26 ;  /* 0x0000000c041a72a4 */ /* 0x000fd8000f8e021a */
.L_x_20:
[----:B------:R-:W-:Y:S05]  /*17b0*/  BRA.U !UP5, `(.L_x_21) ;  /* 0x000000010d0c7547 */ /* 0x000fea000b800000 */
[----:B------:R-:W-:Y:S01]  /*17c0*/  UCGABAR_WAIT ;  /* 0x0000000000007dc7 */ /* 0x000fe20008000000 */
[----:B------:R-:W-:Y:S01]  /*17d0*/  CCTL.IVALL ;  /* 0x00000000ff00798f */ /* 0x000fe20002000000 */
[----:B------:R-:W-:Y:S05]  /*17e0*/  BRA `(.L_x_22) ;  /* 0x0000000000047947 */ /* 0x000fea0003800000 */
.L_x_21:
[----:B------:R-:W-:Y:S06]  /*17f0*/  BAR.SYNC.DEFER_BLOCKING 0x0 ;  /* 0x0000000000007b1d */ /* 0x000fec0000010000 */
.L_x_22:
[----:B------:R-:W-:Y:S05]  /*1800*/  BRA.U UP0, `(.L_x_23) ;  /* 0x0000001900087547 */ /* 0x000fea000b800000 */
[----:B------:R-:W1:Y:S01]  /*1810*/  LDCU UR6, c[0x0][0x38c] ;  /* 0x00007180ff0677ac */ /* 0x000e620008000800 */
[----:B------:R-:W-:Y:S01]  /*1820*/  PLOP3.LUT P1, PT, PT, PT, UP3, 0x80, 0x8 ;  /* 0x000000000008781c */ /* 0x000fe20003f2f038 */
[----:B------:R-:W-:Y:S01]  /*1830*/  IMAD.MOV.U32 R12, RZ, RZ, 0x1 ;  /* 0x00000001ff0c7424 */ /* 0x000fe200078e00ff */
[----:B------:R-:W-:Y:S01]  /*1840*/  ISETP.EQ.OR P2, PT, R0, RZ, P3 ;  /* 0x000000ff0000720c */ /* 0x000fe20001f42670 */
[----:B------:R-:W-:Y:S01]  /*1850*/  UISETP.NE.AND UP1, UPT, UR22, URZ, UPT ;  /* 0x000000ff1600728c */ /* 0x000fe2000bf25270 */
[----:B------:R-:W-:Y:S02]  /*1860*/  PLOP3.LUT P1, PT, P1, PT, PT, 0x8, 0x80 ;  /* 0x000000000080781c */ /* 0x000fe40000f2e170 */
[----:B------:R-:W-:Y:S01]  /*1870*/  CS2R R10, SRZ ;  /* 0x00000000000a7805 */ /* 0x000fe2000001ff00 */
[----:B------:R-:W-:Y:S01]  /*1880*/  IMAD.MOV.U32 R9, RZ, RZ, RZ ;  /* 0x000000ffff097224 */ /* 0x000fe200078e00ff */
[----:B------:R-:W2:Y:S01]  /*1890*/  LDCU UR39, c[0x0][0x370] ;  /* 0x00006e00ff2777ac */ /* 0x000ea20008000800 */
[----:B------:R-:W-:Y:S01]  /*18a0*/  IMAD.MOV.U32 R8, RZ, RZ, 0x1 ;  /* 0x00000001ff087424 */ /* 0x000fe200078e00ff */
[----:B------:R-:W3:Y:S01]  /*18b0*/  LDCU.64 UR28, c[0x0][0x348] ;  /* 0x00006900ff1c77ac */ /* 0x000ee20008000a00 */
[----:B------:R-:W-:-:S02]  /*18c0*/  USHF.R.U32.HI UR44, URZ, 0x6, UR21 ;  /* 0x00000006ff2c7899 */ /* 0x000fc40008011615 */
[----:B-1----:R-:W-:Y:S02]  /*18d0*/  UIADD3 UR5, UPT, UPT, UR6, 0x3f, URZ ;  /* 0x0000003f06057890 */ /* 0x002fe4000fffe0ff */
[----:B------:R-:W-:Y:S02]  /*18e0*/  UIADD3 UR45, UPT, UPT, UR6, 0x7e, URZ ;  /* 0x0000007e062d7890 */ /* 0x000fe4000fffe0ff */
[----:B------:R-:W-:Y:S01]  /*18f0*/  USHF.R.S32.HI UR4, URZ, 0x1f, UR5 ;  /* 0x0000001fff047899 */ /* 0x000fe20008011405 */
[----:B------:R-:W1:Y:S03]  /*1900*/  LDCU UR38, c[0x0][0x374] ;  /* 0x00006e80ff2677ac */ /* 0x000e660008000800 */
[----:B------:R-:W-:Y:S02]  /*1910*/  ULEA.HI UR4, UR4, UR5, URZ, 0x6 ;  /* 0x0000000504047291 */ /* 0x000fe4000f8f30ff */
[----:B------:R-:W-:-:S02]  /*1920*/  USEL UR25, UR37, 0x2, UP1 ;  /* 0x0000000225197887 */ /* 0x000fc40008800000 */
[----:B------:R-:W-:Y:S02]  /*1930*/  USHF.R.S32.HI UR42, URZ, 0x6, UR4 ;  /* 0x00000006ff2a7899 */ /* 0x000fe40008011404 */
[----:B------:R-:W-:Y:S02]  /*1940*/  UIADD3 UR4, UPT, UPT, UR6, -0x1, URZ ;  /* 0xffffffff06047890 */ /* 0x000fe4000fffe0ff */
[----:B------:R-:W-:Y:S02]  /*1950*/  UISETP.LT.U32.AND UP0, UPT, UR42, 0xd, UPT ;  /* 0x0000000d2a00788c */ /* 0x000fe4000bf01070 */
[----:B------:R-:W-:Y:S02]  /*1960*/  UISETP.GE.U32.AND UP2, UPT, UR4, -0x7f, UPT ;  /* 0xffffff810400788c */ /* 0x000fe4000bf46070 */
[----:B------:R-:W-:Y:S01]  /*1970*/  USEL UR41, UR42, 0xd, UP0 ;  /* 0x0000000d2a297887 */ /* 0x000fe20008000000 */
[----:B------:R-:W-:-:S03]  /*1980*/  UMOV UR5, URZ ;  /* 0x000000ff00057c82 */ /* 0x000fc60008000000 */
[----:B------:R-:W-:Y:S02]  /*1990*/  UIADD3 UR24, UPT, UPT, UR41, -0x1, URZ ;  /* 0xffffffff29187890 */ /* 0x000fe4000fffe0ff */
[----:B------:R-:W-:-:S03]  /*19a0*/  UIADD3 UR43, UPT, UPT, UR42, -UR41, URZ ;  /* 0x800000292a2b7290 */ /* 0x000fc6000fffe0ff */
[----:B------:R-:W-:-:S04]  /*19b0*/  @UP2 UIADD3 UR24, UPT, UPT, UR41, URZ, URZ ;  /* 0x000000ff29182290 */ /* 0x000fc8000fffe0ff */
[----:B-123--:R-:W-:-:S12]  /*19c0*/  UIADD3 UR24, UPT, UPT, UR24, 0x1, URZ ;  /* 0x0000000118187890 */ /* 0x00efd8000fffe0ff */
.L_x_43:
[----:B------:R-:W-:Y:S01]  /*19d0*/  UISETP.NE.AND UP0, UPT, UR54, URZ, UPT ;  /* 0x000000ff3600728c */ /* 0x000fe2000bf05270 */
[----:B------:R-:W1:Y:S08]  /*19e0*/  S2UR UR54, SR_CgaCtaId ;  /* 0x00000000003679c3 */ /* 0x000e700000008800 */
[----:B------:R-:W-:Y:S05]  /*19f0*/  BRA.U UP0, `(.L_x_24) ;  /* 0x0000000100347547 */ /* 0x000fea000b800000 */
[----:B------:R-:W2:Y:S01]  /*1a00*/  S2R R0, SR_CgaCtaId ;  /* 0x0000000000007919 */ /* 0x000ea20000008800 */
[----:B------:R-:W-:-:S04]  /*1a10*/  MOV R2, 0x400 ;  /* 0x0000040000027802 */ /* 0x000fc80000000f00 */
[----:B--2---:R-:W-:Y:S02]  /*1a20*/  LEA R0, R0, R2, 0x18 ;  /* 0x0000000200007211 */ /* 0x004fe400078ec0ff */
[----:B------:R-:W-:-:S03]  /*1a30*/  SHF.L.U32 R2, R8, 0x1f, RZ ;  /* 0x0000001f08027819 */ /* 0x000fc600000006ff */
[----:B------:R-:W-:-:S04]  /*1a40*/  IMAD R0, R9, 0x8, R0 ;  /* 0x0000000809007824 */ /* 0x000fc800078e0200 */
[----:B------:R-:W2:Y:S02]  /*1a50*/  SYNCS.PHASECHK.TRANS64.TRYWAIT P0, [R0+URZ+0x180], R2 ;  /* 0x00018002000075a7 */ /* 0x000ea400080011ff */
[----:B--2---:R-:W-:Y:S05]  /*1a60*/  @!P0 BRA `(.L_x_25) ;  /* 0x00000060005c8947 */ /* 0x004fea0003800000 */
.L_x_132:
[----:B------:R-:W-:Y:S01]  /*1a70*/  VIADD R9, R9, 0x1 ;  /* 0x0000000109097836 */ /* 0x000fe20000000000 */
[----:B------:R2:W-:Y:S04]  /*1a80*/  SYNCS.ARRIVE.TRANS64.A1T0 RZ, [R0+URZ+0x170], RZ ;  /* 0x000170ff00ff79a7 */ /* 0x0005e800081000ff */
[----:B------:R-:W-:-:S04]  /*1a90*/  ISETP.NE.AND P0, PT, R9, 0x2, PT ;  /* 0x000000020900780c */ /* 0x000fc80003f05270 */
[----:B------:R-:W-:Y:S02]  /*1aa0*/  SEL R9, R9, RZ, P0 ;  /* 0x000000ff09097207 */ /* 0x000fe40000000000 */
[----:B--2---:R-:W-:-:S04]  /*1ab0*/  SEL R0, RZ, 0x1, P0 ;  /* 0x00000001ff007807 */ /* 0x004fc80000000000 */
[----:B------:R-:W-:-:S07]  /*1ac0*/  LOP3.LUT R8, R8, R0, RZ, 0x3c, !PT ;  /* 0x0000000008087212 */ /* 0x000fce00078e3cff */
.L_x_24:
[----:B------:R-:W-:Y:S01]  /*1ad0*/  UMOV UR6, 0x400 ;  /* 0x0000040000067882 */ /* 0x000fe20000000000 */
[----:B------:R-:W-:Y:S01]  /*1ae0*/  SHF.L.U32 R0, R12, 0x1f, RZ ;  /* 0x0000001f0c007819 */ /* 0x000fe200000006ff */
[----:B-1----:R-:W-:Y:S02]  /*1af0*/  ULEA UR6, UR54, UR6, 0x18 ;  /* 0x0000000636067291 */ /* 0x002fe4000f8ec0ff */
[----:B------:R-:W-:Y:S02]  /*1b00*/  UISETP.GE.U32.AND UP0, UPT, UR45, 0x7f, UPT ;  /* 0x0000007f2d00788c */ /* 0x000fe4000bf06070 */
[----:B------:R-:W-:Y:S02]  /*1b10*/  ULEA UR4, UR5, UR6, 0x3 ;  /* 0x0000000605047291 */ /* 0x000fe4000f8e18ff */
[----:B------:R-:W-:Y:S02]  /*1b20*/  USHF.L.U32 UR11, UR30, 0x6, URZ ;  /* 0x000000061e0b7899 */ /* 0x000fe400080006ff */
[----:B------:R-:W-:Y:S01]  /*1b30*/  ULEA UR35, UR26, UR44, 0x6 ;  /* 0x0000002c1a237291 */ /* 0x000fe2000f8e30ff */
[----:B------:R-:W-:-:S04]  /*1b40*/  UMOV UR13, URZ ;  /* 0x000000ff000d7c82 */ /* 0x000fc80008000000 */
[----:B------:R1:W2:Y:S01]  /*1b50*/  SYNCS.PHASECHK.TRANS64.TRYWAIT P0, [UR4+0x68], R0 ;  /* 0x00006800ff0075a7 */ /* 0x0002a20008001104 */
[----:B------:R-:W-:Y:S06]  /*1b60*/  BRA.U !UP0, `(.L_x_26) ;  /* 0x0000000108bc7547 */ /* 0x000fec000b800000 */
[----:B------:R-:W-:Y:S01]  /*1b70*/  UMOV UR7, URZ ;  /* 0x000000ff00077c82 */ /* 0x000fe20008000000 */
[----:B------:R-:W-:-:S05]  /*1b80*/  UMOV UR4, UR5 ;  /* 0x0000000500047c82 */ /* 0x000fca0008000000 */
.L_x_32:
[----:B------:R-:W-:Y:S01]  /*1b90*/  ULEA UR33, UR4, UR6, 0x3 ;  /* 0x0000000604217291 */ /* 0x000fe2000f8e18ff */
[----:B--2---:R-:W-:Y:S01]  /*1ba0*/  @!P3 MOV R2, 0x4000 ;  /* 0x000040000002b802 */ /* 0x004fe20000000f00 */
[----:B--2-4-:R-:W-:Y:S10]  /*1bb0*/  @P0 BRA `(.L_x_27) ;  /* 0x00000000000c0947 */ /* 0x014ff40003800000 */
[----:B------:R-:W-:-:S04]  /*1bc0*/  SHF.L.U32 R3, R12, 0x1f, RZ ;  /* 0x0000001f0c037819 */ /* 0x000fc800000006ff */
[----:B------:R-:W2:Y:S02]  /*1bd0*/  SYNCS.PHASECHK.TRANS64.TRYWAIT P0, [UR33+0x68], R3 ;  /* 0x00006803ff0075a7 */ /* 0x000ea40008001121 */
[----:B--2---:R-:W-:Y:S05]  /*1be0*/  @!P0 BRA `(.L_x_28) ;  /* 0x0000006000108947 */ /* 0x004fea0003800000 */
.L_x_27:
[----:B------:R2:W-:Y:S01]  /*1bf0*/  @!P3 SYNCS.ARRIVE.TRANS64 RZ, [UR33], R2 ;  /* 0x00000002ffffb9a7 */ /* 0x0005e20008000021 */
[----:B------:R-:W-:-:S04]  /*1c00*/  ULOP3.LUT UR5, UR25, 0x2, URZ, 0xfc, !UPT ;  /* 0x0000000219057892 */ /* 0x000fc8000f8efcff */
[----:B------:R-:W-:-:S09]  /*1c10*/  UISETP.NE.AND UP0, UPT, UR5, 0x2, UPT ;  /* 0x000000020500788c */ /* 0x000fd2000bf05270 */
[----:B------:R-:W-:Y:S05]  /*1c20*/  BRA.U UP0, `(.L_x_29) ;  /* 0x0000000100047547 */ /* 0x000fea000b800000 */
[----:B------:R-:W-:Y:S05]  /*1c30*/  BPT.TRAP 0x1 ;  /* 0x000000040000795c */ /* 0x000fea0000300000 */
.L_x_29:
[----:B------:R-:W-:Y:S04]  /*1c40*/  BSSY.RECONVERGENT B0, `(.L_x_30) ;  /* 0x0000003000007945 */ /* 0x000fe80003800200 */
[----:B------:R-:W-:Y:S05]  /*1c50*/  @P2 BRA `(.L_x_31) ;  /* 0x0000000000042947 */ /* 0x000fea0003800000 */
[----:B------:R-:W-:Y:S05]  /*1c60*/  BPT.TRAP 0x1 ;  /* 0x000000040000795c */ /* 0x000fea0000300000 */
.L_x_31:
[----:B------:R-:W-:Y:S05]  /*1c70*/  BSYNC.RECONVERGENT B0 ;  /* 0x0000000000007941 */ /* 0x000fea0003800200 */
.L_x_30:
[----:B------:R-:W-:Y:S02]  /*1c80*/  UIADD3 UR5, UPT, UPT, UR4, 0x1, URZ ;  /* 0x0000000104057890 */ /* 0x000fe4000fffe0ff */
[----:B------:R-:W-:Y:S02]  /*1c90*/  UIADD3 UR16, UP1, UPT, UR28, 0x80, URZ ;  /* 0x000000801c107890 */ /* 0x000fe4000ff3e0ff */
[----:B------:R-:W-:Y:S02]  /*1ca0*/  UISETP.NE.AND UP0, UPT, UR5, 0xd, UPT ;  /* 0x0000000d0500788c */ /* 0x000fe4000bf05270 */
[----:B------:R-:W-:Y:S02]  /*1cb0*/  USHF.L.U32 UR34, UR7, 0x6, URZ ;  /* 0x0000000607227899 */ /* 0x000fe400080006ff */
[----:B------:R-:W-:Y:S02]  /*1cc0*/  USEL UR9, URZ, 0x1, UP0 ;  /* 0x00000001ff097887 */ /* 0x000fe40008000000 */
[----:B------:R-:W-:-:S02]  /*1cd0*/  USEL UR5, UR5, URZ, UP0 ;  /* 0x000000ff05057287 */ /* 0x000fc40008000000 */
[----:B------:R-:W-:Y:S02]  /*1ce0*/  UIADD3 UR14, UP0, UPT, UR28, 0x180, URZ ;  /* 0x000001801c0e7890 */ /* 0x000fe4000ff1e0ff */
[----:B------:R-:W-:Y:S01]  /*1cf0*/  ULEA UR8, UR5, UR6, 0x3 ;  /* 0x0000000605087291 */ /* 0x000fe2000f8e18ff */
[----:B------:R-:W-:Y:S01]  /*1d00*/  LOP3.LUT R12, R12, UR9, RZ, 0x3c, !PT ;  /* 0x000000090c0c7c12 */ /* 0x000fe2000f8e3cff */
[----:B------:R-:W-:Y:S02]  /*1d10*/  UIADD3.X UR17, UPT, UPT, URZ, UR29, URZ, UP1, !UPT ;  /* 0x0000001dff117290 */ /* 0x000fe40008ffe4ff */
[----:B------:R-:W-:Y:S01]  /*1d20*/  UIADD3.X UR15, UPT, UPT, URZ, UR29, URZ, UP0, !UPT ;  /* 0x0000001dff0f7290 */ /* 0x000fe200087fe4ff */
[----:B-1----:R-:W-:Y:S01]  /*1d30*/  SHF.L.U32 R0, R12, 0x1f, RZ ;  /* 0x0000001f0c007819 */ /* 0x002fe200000006ff */
[----:B------:R-:W-:Y:S01]  /*1d40*/  UMOV UR18, 0x0 ;  /* 0x0000000000127882 */ /* 0x000fe20000000000 */
[----:B------:R-:W-:Y:S01]  /*1d50*/  UMOV UR19, 0x10000000 ;  /* 0x1000000000137882 */ /* 0x000fe20000000000 */
[----:B------:R-:W-:Y:S01]  /*1d60*/  UMOV UR12, UR36 ;  /* 0x00000024000c7c82 */ /* 0x000fe20008000000 */
[----:B------:R3:W4:Y:S01]  /*1d70*/  SYNCS.PHASECHK.TRANS64.TRYWAIT P0, [UR8+0x68], R0 ;  /* 0x00006800ff0075a7 */ /* 0x0007220008001108 */
[----:B------:R-:W-:Y:S01]  /*1d80*/  USHF.L.U32 UR8, UR4, 0xd, URZ ;  /* 0x0000000d04087899 */ /* 0x000fe200080006ff */
[----:B------:R-:W-:-:S02]  /*1d90*/  UMOV UR9, UR33 ;  /* 0x0000002100097c82 */ /* 0x000fc40008000000 */
[----:B------:R-:W-:Y:S01]  /*1da0*/  UMOV UR4, 0xf0000 ;  /* 0x000f000000047882 */ /* 0x000fe20000000000 */
[----:B------:R-:W-:Y:S02]  /*1db0*/  ULEA UR32, UR21, UR8, 0x1 ;  /* 0x0000000815207291 */ /* 0x000fe4000f8e08ff */
[----:B------:R-:W-:Y:S02]  /*1dc0*/  UIADD3 UR8, UPT, UPT, UR6, 0x1d400, UR8 ;  /* 0x0001d40006087890 */ /* 0x000fe4000fffe008 */
[----:B------:R-:W-:Y:S01]  /*1dd0*/  UIADD3 UR32, UPT, UPT, UR6, 0x3400, UR32 ;  /* 0x0000340006207890 */ /* 0x000fe2000fffe020 */
[----:B------:R-:W-:Y:S01]  /*1de0*/  UMOV UR10, UR34 ;  /* 0x00000022000a7c82 */ /* 0x000fe20008000000 */
[----:B------:R-:W-:Y:S01]  /*1df0*/  UIADD3 UR7, UPT, UPT, UR7, 0x1, URZ ;  /* 0x0000000107077890 */ /* 0x000fe2000fffe0ff */
[----:B------:R-:W-:-:S03]  /*1e00*/  UMOV UR13, UR24 ;  /* 0x00000018000d7c82 */ /* 0x000fc60008000000 */
[----:B------:R-:W-:-:S03]  /*1e10*/  UISETP.NE.AND UP0, UPT, UR7, UR24, UPT ;  /* 0x000000180700728c */ /* 0x000fc6000bf05270 */
[----:B------:R1:W-:Y:S01]  /*1e20*/  UTMALDG.3D.MULTICAST [UR32], [UR16], UR4, desc[UR18] ;  /* 0x00001220100073b4 */ /* 0x0003e20008011804 */
[----:B------:R3:W-:Y:S01]  /*1e30*/  UTMALDG.3D [UR8], [UR14], desc[UR18] ;  /* 0x000012080e0075b4 */ /* 0x0007e20008011000 */
[----:B-1----:R-:W-:-:S04]  /*1e40*/  UMOV UR4, UR5 ;  /* 0x0000000500047c82 */ /* 0x002fc80008000000 */
[----:B---3--:R-:W-:Y:S05]  /*1e50*/  BRA.U UP0, `(.L_x_32) ;  /* 0xfffffffd004c7547 */ /* 0x008fea000b83ffff */
.L_x_26:
[----:B------:R-:W-:Y:S01]  /*1e60*/  ULEA UR4, UR5, UR6, 0x3 ;  /* 0x0000000605047291 */ /* 0x000fe2000f8e18ff */
[----:B-1----:R-:W-:Y:S01]  /*1e70*/  SHF.L.U32 R0, R12, 0x1f, RZ ;  /* 0x0000001f0c007819 */ /* 0x002fe200000006ff */
[----:B------:R-:W-:Y:S01]  /*1e80*/  @!P1 SYNCS.ARRIVE.TRANS64.A1T0 RZ, [UR6+0x108], RZ ;  /* 0x000108ffffff99a7 */ /* 0x000fe20008100006 */
[----:B------:R-:W-:-:S06]  /*1e90*/  UISETP.GT.AND UP0, UPT, UR42, UR41, UPT ;  /* 0x000000292a00728c */ /* 0x000fcc000bf04270 */
[----:B--2-4-:R1:W2:Y:S03]  /*1ea0*/  SYNCS.PHASECHK.TRANS64.TRYWAIT P0, [UR4+0x68], R0 ;  /* 0x00006800ff0075a7 */ /* 0x0142a60008001104 */
[----:B------:R-:W-:Y:S05]  /*1eb0*/  BRA.U !UP0, `(.L_x_33) ;  /* 0x0000000108c07547 */ /* 0x000fea000b800000 */
[----:B------:R-:W-:Y:S01]  /*1ec0*/  UIADD3 UR26, UPT, UPT, UR43, UR13, URZ ;  /* 0x0000000d2b1a7290 */ /* 0x000fe2000fffe0ff */
[----:B------:R-:W-:-:S11]  /*1ed0*/  UMOV UR4, UR5 ;  /* 0x0000000500047c82 */ /* 0x000fd60008000000 */
.L_x_39:
[----:B------:R-:W-:Y:S01]  /*1ee0*/  ULEA UR17, UR4, UR6, 0x3 ;  /* 0x0000000604117291 */ /* 0x000fe2000f8e18ff */
[----:B--2---:R-:W-:Y:S01]  /*1ef0*/  @!P3 MOV R2, 0x4000 ;  /* 0x000040000002b802 */ /* 0x004fe20000000f00 */
[----:B--2-4-:R-:W-:Y:S10]  /*1f00*/  @P0 BRA `(.L_x_34) ;  /* 0x00000000000c0947 */ /* 0x014ff40003800000 */
[----:B------:R-:W-:-:S04]  /*1f10*/  SHF.L.U32 R3, R12, 0x1f, RZ ;  /* 0x0000001f0c037819 */ /* 0x000fc800000006ff */
[----:B------:R-:W2:Y:S02]  /*1f20*/  SYNCS.PHASECHK.TRANS64.TRYWAIT P0, [UR17+0x68], R3 ;  /* 0x00006803ff0075a7 */ /* 0x000ea40008001111 */
[----:B--2---:R-:W-:Y:S05]  /*1f30*/  @!P0 BRA `(.L_x_35) ;  /* 0x0000005c00548947 */ /* 0x004fea0003800000 */
.L_x_34:
[----:B------:R2:W-:Y:S01]  /*1f40*/  @!P3 SYNCS.ARRIVE.TRANS64 RZ, [UR17], R2 ;  /* 0x00000002ffffb9a7 */ /* 0x0005e20008000011 */
[----:B------:R-:W-:-:S04]  /*1f50*/  ULOP3.LUT UR5, UR25, 0x2, URZ, 0xfc, !UPT ;  /* 0x0000000219057892 */ /* 0x000fc8000f8efcff */
[----:B------:R-:W-:-:S09]  /*1f60*/  UISETP.NE.AND UP0, UPT, UR5, 0x2, UPT ;  /* 0x000000020500788c */ /* 0x000fd2000bf05270 */
[----:B------:R-:W-:Y:S05]  /*1f70*/  BRA.U UP0, `(.L_x_36) ;  /* 0x0000000100047547 */ /* 0x000fea000b800000 */
[----:B------:R-:W-:Y:S05]  /*1f80*/  BPT.TRAP 0x1 ;  /* 0x000000040000795c */ /* 0x000fea0000300000 */
.L_x_36:
[----:B------:R-:W-:Y:S04]  /*1f90*/  BSSY.RECONVERGENT B0, `(.L_x_37) ;  /* 0x0000003000007945 */ /* 0x000fe80003800200 */
[----:B------:R-:W-:Y:S05]  /*1fa0*/  @P2 BRA `(.L_x_38) ;  /* 0x0000000000042947 */ /* 0x000fea0003800000 */
[----:B------:R-:W-:Y:S05]  /*1fb0*/  BPT.TRAP 0x1 ;  /* 0x000000040000795c */ /* 0x000fea0000300000 */
.L_x_38:
[----:B------:R-:W-:Y:S05]  /*1fc0*/  BSYNC.RECONVERGENT B0 ;  /* 0x0000000000007941 */ /* 0x000fea0003800200 */
.L_x_37:
[----:B------:R-:W-:Y:S02]  /*1fd0*/  UIADD3 UR5, UPT, UPT, UR4, 0x1, URZ ;  /* 0x0000000104057890 */ /* 0x000fe4000fffe0ff */
[----:B------:R-:W-:Y:S02]  /*1fe0*/  UIADD3 UR14, UP1, UPT, UR28, 0x80, URZ ;  /* 0x000000801c0e7890 */ /* 0x000fe4000ff3e0ff */
[----:B------:R-:W-:Y:S02]  /*1ff0*/  UISETP.NE.AND UP0, UPT, UR5, 0xd, UPT ;  /* 0x0000000d0500788c */ /* 0x000fe4000bf05270 */
[----:B------:R-:W-:Y:S02]  /*2000*/  USHF.L.U32 UR18, UR13, 0x6, URZ ;  /* 0x000000060d127899 */ /* 0x000fe400080006ff */
[----:B------:R-:W-:Y:S02]  /*2010*/  USEL UR8, URZ, 0x1, UP0 ;  /* 0x00000001ff087887 */ /* 0x000fe40008000000 */
[----:B------:R-:W-:-:S02]  /*2020*/  USEL UR5, UR5, URZ, UP0 ;  /* 0x000000ff05057287 */ /* 0x000fc40008000000 */
[----:B------:R-:W-:Y:S02]  /*2030*/  UIADD3 UR22, UP0, UPT, UR28, 0x180, URZ ;  /* 0x000001801c167890 */ /* 0x000fe4000ff1e0ff */
[----:B------:R-:W-:Y:S01]  /*2040*/  LOP3.LUT R12, R12, UR8, RZ, 0x3c, !PT ;  /* 0x000000080c0c7c12 */ /* 0x000fe2000f8e3cff */
[----:B------:R-:W-:Y:S02]  /*2050*/  USHF.L.U32 UR8, UR4, 0xd, URZ ;  /* 0x0000000d04087899 */ /* 0x000fe400080006ff */
[----:B------:R-:W-:Y:S01]  /*2060*/  ULEA UR7, UR5, UR6, 0x3 ;  /* 0x0000000605077291 */ /* 0x000fe2000f8e18ff */
[----:B-1----:R-:W-:Y:S01]  /*2070*/  SHF.L.U32 R0, R12, 0x1f, RZ ;  /* 0x0000001f0c007819 */ /* 0x002fe200000006ff */
[----:B------:R-:W-:Y:S02]  /*2080*/  ULEA UR16, UR21, UR8, 0x1 ;  /* 0x0000000815107291 */ /* 0x000fe4000f8e08ff */
[----:B------:R-:W-:Y:S02]  /*2090*/  UIADD3.X UR15, UPT, UPT, URZ, UR29, URZ, UP1, !UPT ;  /* 0x0000001dff0f7290 */ /* 0x000fe40008ffe4ff */
[----:B------:R-:W-:-:S02]  /*20a0*/  UIADD3 UR16, UPT, UPT, UR6, 0x3400, UR16 ;  /* 0x0000340006107890 */ /* 0x000fc4000fffe010 */
[----:B------:R-:W-:Y:S01]  /*20b0*/  UIADD3 UR8, UPT, UPT, UR6, 0x1d400, UR8 ;  /* 0x0001d40006087890 */ /* 0x000fe2000fffe008 */
[----:B------:R3:W4:Y:S01]  /*20c0*/  SYNCS.PHASECHK.TRANS64.TRYWAIT P0, [UR7+0x68], R0 ;  /* 0x00006800ff0075a7 */ /* 0x0007220008001107 */
[----:B------:R-:W-:Y:S01]  /*20d0*/  UIADD3.X UR23, UPT, UPT, URZ, UR29, URZ, UP0, !UPT ;  /* 0x0000001dff177290 */ /* 0x000fe200087fe4ff */
[----:B------:R-:W-:Y:S01]  /*20e0*/  UMOV UR4, 0xf0000 ;  /* 0x000f000000047882 */ /* 0x000fe20000000000 */
[----:B------:R-:W-:Y:S01]  /*20f0*/  UMOV UR30, 0x0 ;  /* 0x00000000001e7882 */ /* 0x000fe20000000000 */
[----:B------:R-:W-:Y:S01]  /*2100*/  UMOV UR31, 0x10000000 ;  /* 0x10000000001f7882 */ /* 0x000fe20000000000 */
[----:B------:R-:W-:Y:S01]  /*2110*/  UMOV UR19, UR35 ;  /* 0x0000002300137c82 */ /* 0x000fe20008000000 */
[----:B------:R-:W-:Y:S01]  /*2120*/  UMOV UR20, UR36 ;  /* 0x0000002400147c82 */ /* 0x000fe20008000000 */
[----:B------:R-:W-:Y:S01]  /*2130*/  UMOV UR12, UR36 ;  /* 0x00000024000c7c82 */ /* 0x000fe20008000000 */
[----:B------:R-:W-:Y:S01]  /*2140*/  UMOV UR9, UR17 ;  /* 0x0000001100097c82 */ /* 0x000fe20008000000 */
[----:B------:R-:W-:Y:S01]  /*2150*/  UMOV UR10, UR18 ;  /* 0x00000012000a7c82 */ /* 0x000fe20008000000 */
[----:B------:R1:W-:Y:S01]  /*2160*/  UTMALDG.3D.MULTICAST [UR16], [UR14], UR4, desc[UR30] ;  /* 0x00001e100e0073b4 */ /* 0x0003e20008011804 */
[----:B------:R-:W-:-:S04]  /*2170*/  UIADD3 UR13, UPT, UPT, UR13, 0x1, URZ ;  /* 0x000000010d0d7890 */ /* 0x000fc8000fffe0ff */
[----:B------:R-:W-:Y:S01]  /*2180*/  UISETP.NE.AND UP0, UPT, UR13, UR26, UPT ;  /* 0x0000001a0d00728c */ /* 0x000fe2000bf05270 */
[----:B------:R3:W-:Y:S01]  /*2190*/  UTMALDG.3D [UR8], [UR22], desc[UR30] ;  /* 0x00001e08160075b4 */ /* 0x0007e20008011000 */
[----:B-1----:R-:W-:-:S07]  /*21a0*/  UMOV UR4, UR5 ;  /* 0x0000000500047c82 */ /* 0x002fce0008000000 */
[----:B---3--:R-:W-:Y:S05]  /*21b0*/  BRA.U UP0, `(.L_x_39) ;  /* 0xfffffffd00487547 */ /* 0x008fea000b83ffff */
.L_x_33:
[C---:B------:R-:W-:Y:S01]  /*21c0*/  LEA R3, R11.reuse, UR6, 0x3 ;  /* 0x000000060b037c11 */ /* 0x040fe2000f8e18ff */
[----:B------:R-:W-:Y:S01]  /*21d0*/  NOP ;  /* 0x0000000000007918 */ /* 0x000fe20000000000 */
[----:B-1----:R-:W-:Y:S02]  /*21e0*/  SHF.L.U32 R0, R10, 0x1f, RZ ;  /* 0x0000001f0a007819 */ /* 0x002fe400000006ff */
[----:B------:R-:W-:Y:S02]  /*21f0*/  LEA R4, R11, UR6, 0x4 ;  /* 0x000000060b047c11 */ /* 0x000fe4000f8e20ff */
[----:B--2-4-:R-:W1:Y:S02]  /*2200*/  SYNCS.PHASECHK.TRANS64.TRYWAIT P0, [R3+URZ+0x110], R0 ;  /* 0x00011000030075a7 */ /* 0x014e6400080011ff */
[----:B-1----:R-:W-:Y:S05]  /*2210*/  @!P0 BRA `(.L_x_40) ;  /* 0x0000005800b48947 */ /* 0x002fea0003800000 */
.L_x_135:
[----:B------:R-:W2:Y:S01]  /*2220*/  LDS.128 R4, [R4+0x1a0] ;  /* 0x0001a00004047984 */ /* 0x000ea20000000c00 */
[----:B------:R-:W-:Y:S01]  /*2230*/  UISETP.GE.AND UP0, UPT, UR40, 0x1, UPT ;  /* 0x000000012800788c */ /* 0x000fe2000bf06270 */
[----:B------:R-:W-:Y:S01]  /*2240*/  @!PT LDS RZ, [RZ] ;  /* 0x00000000fffff984 */ /* 0x000fe20000000800 */
[----:B------:R-:W-:Y:S01]  /*2250*/  @!PT LDS RZ, [RZ] ;  /* 0x00000000fffff984 */ /* 0x000fe20000000800 */
[----:B------:R-:W-:Y:S01]  /*2260*/  @!PT LDS RZ, [RZ] ;  /* 0x00000000fffff984 */ /* 0x000fe20000000800 */
[----:B------:R-:W-:Y:S01]  /*2270*/  @!PT LDS RZ, [RZ] ;  /* 0x00000000fffff984 */ /* 0x000fe20000000800 */
[----:B------:R3:W-:Y:S06]  /*2280*/  MEMBAR.ALL.CTA ;  /* 0x0000000000007992 */ /* 0x0007ec0000008000 */
[----:B---3--:R-:W3:Y:S01]  /*2290*/  FENCE.VIEW.ASYNC.S ;  /* 0x00000000000073c6 */ /* 0x008ee20000000000 */
[----:B--2---:R-:W-:-:S13]  /*22a0*/  LOP3.LUT P0, RZ, R6, 0x1, RZ, 0xc0, !PT ;  /* 0x0000000106ff7812 */ /* 0x004fda000780c0ff */
[----:B---3--:R-:W-:Y:S01]  /*22b0*/  VOTEU.ANY UP1, P0 ;  /* 0x0000000000ff7886 */ /* 0x008fe20000020100 */
[----:B------:R-:W-:-:S13]  /*22c0*/  PLOP3.LUT P0, PT, PT, PT, UP1, 0x80, 0x8 ;  /* 0x000000000008781c */ /* 0x000fda0003f0f018 */
[----:B-1----:R-:W-:Y:S02]  /*22d0*/  @P0 LOP3.LUT R0, R5, 0xffff, RZ, 0xc0, !PT ;  /* 0x0000ffff05000812 */ /* 0x002fe400078ec0ff */
[----:B------:R-:W-:Y:S02]  /*22e0*/  @P0 MOV R2, R4 ;  /* 0x0000000400020202 */ /* 0x000fe40000000f00 */
[----:B------:R-:W-:Y:S01]  /*22f0*/  @P0 R2UR UR7, R0 ;  /* 0x00000000000702ca */ /* 0x000fe200000e0000 */
[----:B------:R-:W-:Y:S01]  /*2300*/  VIADD R0, R3, 0x120 ;  /* 0x0000012003007836 */ /* 0x000fe20000000000 */
[----:B------:R-:W-:Y:S02]  /*2310*/  @P0 SHF.R.U32.HI R4, RZ, 0x10, R5 ;  /* 0x00000010ff040819 */ /* 0x000fe40000011605 */
[----:B------:R-:W-:Y:S02]  /*2320*/  @P0 R2UR UR8, R2 ;  /* 0x00000000020802ca */ /* 0x000fe400000e0000 */
[----:B------:R-:W-:-:S02]  /*2330*/  PRMT R0, RZ, 0x654, R0 ;  /* 0x00000654ff007816 */ /* 0x000fc40000000000 */
[----:B------:R-:W-:Y:S02]  /*2340*/  @P0 R2UR UR4, R4 ;  /* 0x00000000040402ca */ /* 0x000fe400000e0000 */
[----:B------:R1:W-:Y:S03]  /*2350*/  SYNCS.ARRIVE.TRANS64.RED.A1T0 RZ, [R0+URZ], RZ ;  /* 0x000000ff00ff79a7 */ /* 0x0003e600081004ff */
[----:B------:R-:W-:-:S04]  /*2360*/  @UP1 UMOV UR27, UR7 ;  /* 0x00000007001b1c82 */ /* 0x000fc80008000000 */
[----:B------:R-:W-:-:S04]  /*2370*/  @UP1 UMOV UR37, UR8 ;  /* 0x0000000800251c82 */ /* 0x000fc80008000000 */
[----:B------:R-:W-:Y:S01]  /*2380*/  @UP1 UMOV UR36, UR4 ;  /* 0x0000000400241c82 */ /* 0x000fe20008000000 */
[----:B------:R-:W-:Y:S05]  /*2390*/  BRA.U !UP0, `(.L_x_41) ;  /* 0x0000000108d47547 */ /* 0x000fea000b800000 */
[----:B------:R-:W2:Y:S01]  /*23a0*/  LDCU.128 UR12, c[0x0][0xb10] ;  /* 0x00016200ff0c77ac */ /* 0x000ea20008000c00 */
[----:B------:R-:W3:Y:S01]  /*23b0*/  LDCU UR26, c[0x0][0xb20] ;  /* 0x00016400ff1a77ac */ /* 0x000ee20008000800 */
[----:B------:R-:W4:Y:S01]  /*23c0*/  LDCU UR20, c[0x0][0xb0c] ;  /* 0x00016180ff1477ac */ /* 0x000f220008000800 */
[----:B------:R-:W1:Y:S01]  /*23d0*/  LDCU.64 UR10, c[0x0][0xb28] ;  /* 0x00016500ff0a77ac */ /* 0x000e620008000a00 */
[----:B------:R-:W-:Y:S02]  /*23e0*/  UISETP.NE.AND UP3, UPT, UR40, 0x1, UPT ;  /* 0x000000012800788c */ /* 0x000fe4000bf65270 */
[----:B--2---:R-:W-:Y:S02]  /*23f0*/  UIMAD.WIDE.U32 UR16, UR38, UR15, URZ ;  /* 0x0000000f261072a5 */ /* 0x004fe4000f8e00ff */
[----:B------:R-:W-:Y:S02]  /*2400*/  UIMAD.WIDE.U32 UR8, UR39, UR12, URZ ;  /* 0x0000000c270872a5 */ /* 0x000fe4000f8e00ff */
[----:B------:R-:W-:-:S02]  /*2410*/  UISETP.NE.AND UP0, UPT, UR14, 0x1, UPT ;  /* 0x000000010e00788c */ /* 0x000fc4000bf05270 */
[----:B------:R-:W-:Y:S01]  /*2420*/  UIMAD.WIDE.U32 UR22, UR27, UR15, URZ ;  /* 0x0000000f1b1672a5 */ /* 0x000fe2000f8e00ff */
[----:B------:R-:W-:Y:S02]  /*2430*/  UMOV UR16, UR17 ;  /* 0x0000001100107c82 */ /* 0x000fe40008000000 */
[----:B------:R-:W-:Y:S01]  /*2440*/  UMOV UR8, UR9 ;  /* 0x0000000900087c82 */ /* 0x000fe20008000000 */
[----:B---3--:R-:W-:Y:S02]  /*2450*/  USHF.R.U32.HI UR16, URZ, UR26, UR16 ;  /* 0x0000001aff107299 */ /* 0x008fe40008011610 */
[----:B----4-:R-:W-:Y:S02]  /*2460*/  UISETP.NE.AND UP2, UPT, UR20, 0x1, UPT ;  /* 0x000000011400788c */ /* 0x010fe4000bf45270 */
[----:B------:R-:W-:Y:S02]  /*2470*/  USHF.R.U32.HI UR8, URZ, UR13, UR8 ;  /* 0x0000000dff087299 */ /* 0x000fe40008011608 */
[----:B------:R-:W-:-:S02]  /*2480*/  USEL UR7, UR38, UR16, !UP0 ;  /* 0x0000001026077287 */ /* 0x000fc4000c000000 */
[----:B------:R-:W-:Y:S02]  /*2490*/  USEL UR8, UR39, UR8, !UP2 ;  /* 0x0000000827087287 */ /* 0x000fe4000d000000 */
[----:B-1----:R-:W-:Y:S01]  /*24a0*/  UIMAD.WIDE.U32 UR16, UR7, UR10, URZ ;  /* 0x0000000a071072a5 */ /* 0x002fe2000f8e00ff */
[----:B------:R-:W-:Y:S01]  /*24b0*/  UMOV UR4, UR23 ;  /* 0x0000001700047c82 */ /* 0x000fe20008000000 */
[----:B------:R-:W-:Y:S02]  /*24c0*/  UIMAD.WIDE.U32 UR18, UR37, UR12, URZ ;  /* 0x0000000c251272a5 */ /* 0x000fe4000f8e00ff */
[----:B------:R-:W-:-:S03]  /*24d0*/  UIMAD.WIDE.U32 UR22, UR8, UR10, URZ ;  /* 0x0000000a081672a5 */ /* 0x000fc6000f8e00ff */
[----:B------:R-:W-:Y:S01]  /*24e0*/  UMOV UR16, UR17 ;  /* 0x0000001100107c82 */ /* 0x000fe20008000000 */
[----:B------:R-:W-:Y:S02]  /*24f0*/  USHF.R.U32.HI UR4, URZ, UR26, UR4 ;  /* 0x0000001aff047299 */ /* 0x000fe40008011604 */
[----:B------:R-:W-:Y:S01]  /*2500*/  @UP3 USHF.R.U32.HI UR7, URZ, UR11, UR16 ;  /* 0x0000000bff073299 */ /* 0x000fe20008011610 */
[----:B------:R-:W-:Y:S01]  /*2510*/  UMOV UR18, UR19 ;  /* 0x0000001300127c82 */ /* 0x000fe20008000000 */
[----:B------:R-:W-:Y:S01]  /*2520*/  UMOV UR22, UR23 ;  /* 0x0000001700167c82 */ /* 0x000fe20008000000 */
[----:B------:R-:W-:Y:S02]  /*2530*/  USHF.R.U32.HI UR13, URZ, UR13, UR18 ;  /* 0x0000000dff0d7299 */ /* 0x000fe40008011612 */
[----:B------:R-:W-:Y:S02]  /*2540*/  USEL UR4, UR27, UR4, !UP0 ;  /* 0x000000041b047287 */ /* 0x000fe4000c000000 */
[----:B------:R-:W-:-:S02]  /*2550*/  @UP3 USHF.R.U32.HI UR8, URZ, UR11, UR22 ;  /* 0x0000000bff083299 */ /* 0x000fc40008011616 */
[----:B------:R-:W-:Y:S02]  /*2560*/  UIMAD UR9, UR40, UR7, URZ ;  /* 0x00000007280972a4 */ /* 0x000fe4000f8e02ff */
[----:B------:R-:W-:Y:S02]  /*2570*/  USEL UR7, UR37, UR13, !UP2 ;  /* 0x0000000d25077287 */ /* 0x000fe4000d000000 */
[----:B------:R-:W-:Y:S02]  /*2580*/  UIMAD UR12, UR40, UR8, URZ ;  /* 0x00000008280c72a4 */ /* 0x000fe4000f8e02ff */
[----:B------:R-:W-:Y:S02]  /*2590*/  UISETP.GE.AND UP0, UPT, UR4, UR9, UPT ;  /* 0x000000090400728c */ /* 0x000fe4000bf06270 */
[----:B------:R-:W-:Y:S02]  /*25a0*/  UIMAD.WIDE.U32 UR16, UR4, UR10, URZ ;  /* 0x0000000a041072a5 */ /* 0x000fe4000f8e00ff */
[----:B------:R-:W-:-:S02]  /*25b0*/  UISETP.GE.OR UP0, UPT, UR7, UR12, UP0 ;  /* 0x0000000c0700728c */ /* 0x000fc40008706670 */
        /* <DEDUP_REMOVED lines=19> */
.L_x_41:
[----:B------:R-:W2:Y:S02]  /*26f0*/  LDCU UR4, c[0x0][0xb30] ;  /* 0x00016600ff0477ac */ /* 0x000ea40008000800 */
[----:B--2---:R-:W-:-:S09]  /*2700*/  UISETP.NE.AND UP0, UPT, UR4, 0x1, UPT ;  /* 0x000000010400788c */ /* 0x004fd2000bf05270 */
[----:B------:R-:W-:Y:S05]  /*2710*/  BRA.U UP0, `(.L_x_42) ;  /* 0x0000000100447547 */ /* 0x000fea000b800000 */
[----:B------:R-:W2:Y:S01]  /*2720*/  LDCU.128 UR12, c[0x0][0xb10] ;  /* 0x00016200ff0c77ac */ /* 0x000ea20008000c00 */
[----:B------:R-:W3:Y:S01]  /*2730*/  LDCU UR16, c[0x0][0xb0c] ;  /* 0x00016180ff1077ac */ /* 0x000ee20008000800 */
[----:B------:R-:W4:Y:S01]  /*2740*/  LDCU UR17, c[0x0][0xb20] ;  /* 0x00016400ff1177ac */ /* 0x000f220008000800 */
[----:B--2---:R-:W-:Y:S02]  /*2750*/  UIMAD.WIDE.U32 UR10, UR37, UR12, URZ ;  /* 0x0000000c250a72a5 */ /* 0x004fe4000f8e00ff */
[----:B------:R-:W-:Y:S02]  /*2760*/  UIMAD.WIDE.U32 UR8, UR27, UR15, URZ ;  /* 0x0000000f1b0872a5 */ /* 0x000fe4000f8e00ff */
[----:B---3--:R-:W-:Y:S02]  /*2770*/  UISETP.NE.AND UP2, UPT, UR16, 0x1, UPT ;  /* 0x000000011000788c */ /* 0x008fe4000bf45270 */
[----:B------:R-:W-:Y:S01]  /*2780*/  UISETP.NE.AND UP0, UPT, UR14, 0x1, UPT ;  /* 0x000000010e00788c */ /* 0x000fe2000bf05270 */
[----:B------:R-:W-:-:S02]  /*2790*/  UMOV UR7, UR11 ;  /* 0x0000000b00077c82 */ /* 0x000fc40008000000 */
[----:B------:R-:W-:Y:S01]  /*27a0*/  UMOV UR4, UR9 ;  /* 0x0000000900047c82 */ /* 0x000fe20008000000 */
[----:B------:R-:W-:Y:S02]  /*27b0*/  USHF.R.U32.HI UR7, URZ, UR13, UR7 ;  /* 0x0000000dff077299 */ /* 0x000fe40008011607 */
[----:B----4-:R-:W-:Y:S02]  /*27c0*/  USHF.R.U32.HI UR4, URZ, UR17, UR4 ;  /* 0x00000011ff047299 */ /* 0x010fe40008011604 */
[----:B------:R-:W-:Y:S02]  /*27d0*/  USEL UR7, UR37, UR7, !UP2 ;  /* 0x0000000725077287 */ /* 0x000fe4000d000000 */
[----:B------:R-:W-:-:S04]  /*27e0*/  USEL UR4, UR27, UR4, !UP0 ;  /* 0x000000041b047287 */ /* 0x000fc8000c000000 */
[----:B------:R-:W-:Y:S02]  /*27f0*/  UIADD3 UR8, UPT, UPT, UR7, -UR4, URZ ;  /* 0x8000000407087290 */ /* 0x000fe4000fffe0ff */
[----:B------:R-:W-:Y:S02]  /*2800*/  UIADD3 UR4, UPT, UPT, -UR7, UR4, URZ ;  /* 0x0000000407047290 */ /* 0x000fe4000fffe1ff */
[----:B------:R-:W-:Y:S02]  /*2810*/  UIMAD UR27, UR8, UR14, UR27 ;  /* 0x0000000e081b72a4 */ /* 0x000fe4000f8e021b */
[----:B------:R-:W-:-:S12]  /*2820*/  UIMAD UR37, UR4, UR16, UR37 ;  /* 0x00000010042572a4 */ /* 0x000fd8000f8e0225 */
.L_x_42:
[----:B------:R-:W-:Y:S01]  /*2830*/  VIADD R11, R11, 0x1 ;  /* 0x000000010b0b7836 */ /* 0x000fe20000000000 */
[----:B------:R-:W-:Y:S02]  /*2840*/  R2UR UR7, R48 ;  /* 0x00000000300772ca */ /* 0x000fe400000e0000 */
[----:B------:R-:W-:Y:S02]  /*2850*/  R2UR UR4, R47 ;  /* 0x000000002f0472ca */ /* 0x000fe400000e0000 */
[C---:B------:R-:W-:Y:S02]  /*2860*/  ISETP.NE.AND P0, PT, R11.reuse, 0x2, PT ;  /* 0x000000020b00780c */ /* 0x040fe40003f05270 */
[----:B------:R-:W-:Y:S02]  /*2870*/  PLOP3.LUT P1, PT, PT, PT, PT, 0x80, 0x8 ;  /* 0x000000000008781c */ /* 0x000fe40003f2f070 */
[----:B-1----:R-:W-:Y:S02]  /*2880*/  SEL R0, RZ, 0x1, P0 ;  /* 0x00000001ff007807 */ /* 0x002fe40000000000 */
[----:B------:R-:W-:-:S02]  /*2890*/  SEL R11, R11, RZ, P0 ;  /* 0x000000ff0b0b7207 */ /* 0x000fc40000000000 */
[----:B------:R-:W-:Y:S01]  /*28a0*/  LOP3.LUT R10, R10, R0, RZ, 0x3c, !PT ;  /* 0x000000000a0a7212 */ /* 0x000fe200078e3cff */
[----:B------:R-:W-:Y:S02]  /*28b0*/  UIADD3 UR26, UPT, UPT, UR37, UR7, URZ ;  /* 0x00000007251a7290 */ /* 0x000fe4000fffe0ff */
[----:B------:R-:W-:Y:S01]  /*28c0*/  UIADD3 UR30, UPT, UPT, UR27, UR4, URZ ;  /* 0x000000041b1e7290 */ /* 0x000fe2000fffe0ff */
[----:B------:R-:W-:Y:S11]  /*28d0*/  BRA.U UP1, `(.L_x_43) ;  /* 0xfffffff1013c7547 */ /* 0x000ff6000b83ffff */
[----:B------:R-:W-:Y:S01]  /*28e0*/  UIADD3 UR7, UPT, UPT, UR6, 0x68, URZ ;  /* 0x0000006806077890 */ /* 0x000fe2000fffe0ff */
[----:B------:R-:W-:-:S03]  /*28f0*/  SHF.L.U32 R2, R12, 0x1f, RZ ;  /* 0x0000001f0c027819 */ /* 0x000fc600000006ff */
[----:B------:R-:W-:-:S09]  /*2900*/  ULEA UR4, UR5, UR7, 0x3 ;  /* 0x0000000705047291 */ /* 0x000fd2000f8e18ff */
[----:B------:R-:W1:Y:S02]  /*2910*/  SYNCS.PHASECHK.TRANS64.TRYWAIT P0, [UR4], R2 ;  /* 0x00000002ff0075a7 */ /* 0x000e640008001104 */
[----:B-1----:R-:W-:Y:S05]  /*2920*/  @!P0 BRA `(.L_x_44) ;  /* 0x0000005400048947 */ /* 0x002fea0003800000 */
.L_x_137:
[----:B------:R-:W-:-:S04]  /*2930*/  UIADD3 UR4, UPT, UPT, UR5, 0x1, URZ ;  /* 0x0000000105047890 */ /* 0x000fc8000fffe0ff */
[----:B------:R-:W-:-:S04]  /*2940*/  UISETP.NE.AND UP0, UPT, UR4, 0xd, UPT ;  /* 0x0000000d0400788c */ /* 0x000fc8000bf05270 */
[----:B------:R-:W-:Y:S02]  /*2950*/  USEL UR6, URZ, 0x1, UP0 ;  /* 0x00000001ff067887 */ /* 0x000fe40008000000 */
[----:B------:R-:W-:-:S04]  /*2960*/  USEL UR4, UR4, URZ, UP0 ;  /* 0x000000ff04047287 */ /* 0x000fc80008000000 */
[----:B------:R-:W-:Y:S01]  /*2970*/  ULEA UR5, UR4, UR7, 0x3 ;  /* 0x0000000704057291 */ /* 0x000fe2000f8e18ff */
[----:B-1----:R-:W-:-:S04]  /*2980*/  LOP3.LUT R2, R12, UR6, RZ, 0x3c, !PT ;  /* 0x000000060c027c12 */ /* 0x002fc8000f8e3cff */
[----:B------:R-:W-:-:S04]  /*2990*/  SHF.L.U32 R3, R2, 0x1f, RZ ;  /* 0x0000001f02037819 */ /* 0x000fc800000006ff */
[----:B------:R-:W1:Y:S02]  /*29a0*/  SYNCS.PHASECHK.TRANS64.TRYWAIT P0, [UR5], R3 ;  /* 0x00000003ff0075a7 */ /* 0x000e640008001105 */
[----:B-1----:R-:W-:Y:S05]  /*29b0*/  @!P0 BRA `(.L_x_45) ;  /* 0x0000005000f88947 */ /* 0x002fea0003800000 */
.L_x_139:
[----:B------:R-:W-:-:S04]  /*29c0*/  UIADD3 UR4, UPT, UPT, UR4, 0x1, URZ ;  /* 0x0000000104047890 */ /* 0x000fc8000fffe0ff */
[----:B------:R-:W-:-:S04]  /*29d0*/  UISETP.NE.AND UP0, UPT, UR4, 0xd, UPT ;  /* 0x0000000d0400788c */ /* 0x000fc8000bf05270 */
[----:B------:R-:W-:Y:S02]  /*29e0*/  USEL UR6, URZ, 0x1, UP0 ;  /* 0x00000001ff067887 */ /* 0x000fe40008000000 */
[----:B------:R-:W-:-:S04]  /*29f0*/  USEL UR4, UR4, URZ, UP0 ;  /* 0x000000ff04047287 */ /* 0x000fc80008000000 */
[----:B------:R-:W-:Y:S01]  /*2a00*/  ULEA UR5, UR4, UR7, 0x3 ;  /* 0x0000000704057291 */ /* 0x000fe2000f8e18ff */
[----:B------:R-:W-:-:S04]  /*2a10*/  LOP3.LUT R2, R2, UR6, RZ, 0x3c, !PT ;  /* 0x0000000602027c12 */ /* 0x000fc8000f8e3cff */
[----:B-1----:R-:W-:-:S04]  /*2a20*/  SHF.L.U32 R3, R2, 0x1f, RZ ;  /* 0x0000001f02037819 */ /* 0x002fc800000006ff */
[----:B------:R-:W1:Y:S02]  /*2a30*/  SYNCS.PHASECHK.TRANS64.TRYWAIT P0, [UR5], R3 ;  /* 0x00000003ff0075a7 */ /* 0x000e640008001105 */
[----:B-1----:R-:W-:Y:S05]  /*2a40*/  @!P0 BRA `(.L_x_46) ;  /* 0x0000005000ec8947 */ /* 0x002fea0003800000 */
.L_x_141:
        /* <DEDUP_REMOVED lines=9> */
.L_x_143:
        /* <DEDUP_REMOVED lines=9> */
.L_x_145:
        /* <DEDUP_REMOVED lines=9> */
.L_x_147:
        /* <DEDUP_REMOVED lines=9> */
.L_x_149:
        /* <DEDUP_REMOVED lines=9> */
.L_x_151:
        /* <DEDUP_REMOVED lines=9> */
.L_x_153:
        /* <DEDUP_REMOVED lines=9> */
.L_x_155:
        /* <DEDUP_REMOVED lines=9> */
.L_x_157:
        /* <DEDUP_REMOVED lines=9> */
.L_x_159:
[----:B------:R-:W-:-:S04]  /*2f60*/  UIADD3 UR4, UPT, UPT, UR4, 0x1, URZ ;  /* 0x0000000104047890 */ /* 0x000fc8000fffe0ff */
[----:B------:R-:W-:-:S04]  /*2f70*/  UISETP.NE.AND UP0, UPT, UR4, 0xd, UPT ;  /* 0x0000000d0400788c */ /* 0x000fc8000bf05270 */
[----:B------:R-:W-:Y:S02]  /*2f80*/  USEL UR5, URZ, 0x1, UP0 ;  /* 0x00000001ff057887 */ /* 0x000fe40008000000 */
[----:B------:R-:W-:-:S04]  /*2f90*/  USEL UR4, UR4, URZ, UP0 ;  /* 0x000000ff04047287 */ /* 0x000fc80008000000 */
[----:B------:R-:W-:Y:S01]  /*2fa0*/  ULEA UR4, UR4, UR7, 0x3 ;  /* 0x0000000704047291 */ /* 0x000fe2000f8e18ff */
[----:B------:R-:W-:-:S04]  /*2fb0*/  LOP3.LUT R2, R2, UR5, RZ, 0x3c, !PT ;  /* 0x0000000502027c12 */ /* 0x000fc8000f8e3cff */
[----:B------:R-:W-:Y:S01]  /*2fc0*/  SHF.L.U32 R2, R2, 0x1f, RZ ;  /* 0x0000001f02027819 */ /* 0x000fe200000006ff */
[----:B-1----:R-:W-:-:S07]  /*2fd0*/  IMAD.U32 R0, RZ, RZ, UR4 ;  /* 0x00000004ff007e24 */ /* 0x002fce000f8e00ff */
.L_x_56:
[----:B-1----:R1:W2:Y:S02]  /*2fe0*/  SYNCS.PHASECHK.TRANS64.TRYWAIT P0, [R0+URZ], R2 ;  /* 0x00000002000075a7 */ /* 0x0022a400080011ff */
[----:B--2---:R-:W-:Y:S05]  /*2ff0*/  @!P0 NANOSLEEP.SYNCS 0x989680 ;  /* 0x009896800000895d */ /* 0x004fea0003900000 */
[----:B------:R-:W2:Y:S02]  /*3000*/  @!P0 SYNCS.PHASECHK.TRANS64 P0, [R0+URZ], R2 ;  /* 0x00000002000085a7 */ /* 0x000ea400080010ff */
[----:B--2---:R-:W-:Y:S05]  /*3010*/  @P0 EXIT ;  /* 0x000000000000094d */ /* 0x004fea0003800000 */
[----:B------:R-:W-:Y:S05]  /*3020*/  BRA `(.L_x_56) ;  /* 0xfffffffc00ec7947 */ /* 0x000fea000383ffff */
.L_x_23:
[----:B------:R-:W-:-:S04]  /*3030*/  UISETP.NE.AND UP0, UPT, UR54, URZ, UPT ;  /* 0x000000ff3600728c */ /* 0x000fc8000bf05270 */
[----:B------:R-:W-:-:S09]  /*3040*/  UISETP.NE.OR UP0, UPT, UR22, 0x1, UP0 ;  /* 0x000000011600788c */ /* 0x000fd20008705670 */
[----:B------:R-:W-:Y:S05]  /*3050*/  BRA.U UP0, `(.L_x_57) ;  /* 0x0000000500487547 */ /* 0x000fea000b800000 */
[----:B------:R-:W-:Y:S01]  /*3060*/  ISETP.GE.U32.AND P2, PT, R0, 0x4, PT ;  /* 0x000000040000780c */ /* 0x000fe20003f46070 */
[----:B------:R-:W-:Y:S01]  /*3070*/  IMAD.MOV.U32 R12, RZ, RZ, 0x1 ;  /* 0x00000001ff0c7424 */ /* 0x000fe200078e00ff */
[----:B------:R-:W-:Y:S02]  /*3080*/  CS2R R10, SRZ ;  /* 0x00000000000a7805 */ /* 0x000fe4000001ff00 */
[----:B------:R-:W-:Y:S01]  /*3090*/  CS2R R8, SRZ ;  /* 0x0000000000087805 */ /* 0x000fe2000001ff00 */
[----:B------:R-:W-:Y:S01]  /*30a0*/  UMOV UR6, 0x400 ;  /* 0x0000040000067882 */ /* 0x000fe20000000000 */
[----:B------:R-:W-:Y:S01]  /*30b0*/  UMOV UR5, URZ ;  /* 0x000000ff00057c82 */ /* 0x000fe20008000000 */
[----:B------:R-:W-:-:S12]  /*30c0*/  ULEA UR6, UR54, UR6, 0x18 ;  /* 0x0000000636067291 */ /* 0x000fd8000f8ec0ff */
.L_x_61:
[----:B------:R-:W-:Y:S02]  /*30d0*/  LEA R2, R8, UR6, 0x3 ;  /* 0x0000000608027c11 */ /* 0x000fe4000f8e18ff */
[----:B------:R-:W-:-:S03]  /*30e0*/  SHF.L.U32 R4, R9, 0x1f, RZ ;  /* 0x0000001f09047819 */ /* 0x000fc600000006ff */
[----:B------:R-:W-:Y:S01]  /*30f0*/  VIADD R5, R2, 0x180 ;  /* 0x0000018002057836 */ /* 0x000fe20000000000 */
[----:B------:R-:W1:Y:S02]  /*3100*/  SYNCS.PHASECHK.TRANS64.TRYWAIT P0, [R2+URZ+0x170], R4 ;  /* 0x00017004020075a7 */ /* 0x000e6400080011ff */
[----:B-1----:R-:W-:Y:S05]  /*3110*/  @!P0 BRA `(.L_x_58) ;  /* 0x0000005000288947 */ /* 0x002fea0003800000 */
.L_x_160:
[----:B------:R-:W-:Y:S01]  /*3120*/  ULEA UR4, UR5, UR6, 0x3 ;  /* 0x0000000605047291 */ /* 0x000fe2000f8e18ff */
[----:B-1----:R-:W-:Y:S01]  /*3130*/  PRMT R2, RZ, 0x654, R5 ;  /* 0x00000654ff027816 */ /* 0x002fe20000000005 */
[----:B------:R-:W-:Y:S01]  /*3140*/  @!P2 IMAD.MOV.U32 R4, RZ, RZ, 0x10 ;  /* 0x00000010ff04a424 */ /* 0x000fe200078e00ff */
[----:B------:R-:W-:Y:S01]  /*3150*/  SHF.L.U32 R5, R12, 0x1f, RZ ;  /* 0x0000001f0c057819 */ /* 0x000fe200000006ff */
[----:B------:R-:W-:Y:S01]  /*3160*/  UIADD3 UR7, UPT, UPT, UR4, 0x110, URZ ;  /* 0x0000011004077890 */ /* 0x000fe2000fffe0ff */
[----:B------:R1:W-:Y:S05]  /*3170*/  SYNCS.ARRIVE.TRANS64.RED.A1T0 RZ, [R2+URZ], RZ ;  /* 0x000000ff02ff79a7 */ /* 0x0003ea00081004ff */
[----:B------:R-:W-:Y:S01]  /*3180*/  IMAD.U32 R6, RZ, RZ, UR7 ;  /* 0x00000007ff067e24 */ /* 0x000fe2000f8e00ff */
[----:B------:R-:W2:Y:S04]  /*3190*/  SYNCS.PHASECHK.TRANS64.TRYWAIT P0, [UR4+0x120], R5 ;  /* 0x00012005ff0075a7 */ /* 0x000ea80008001104 */
[----:B------:R-:W-:Y:S01]  /*31a0*/  PRMT R6, R0, 0x654, R6 ;  /* 0x0000065400067816 */ /* 0x000fe20000000006 */
[----:B-12---:R-:W-:Y:S06]  /*31b0*/  @!P0 BRA `(.L_x_59) ;  /* 0x0000005000148947 */ /* 0x006fec0003800000 */
.L_x_162:
[----:B------:R-:W-:Y:S01]  /*31c0*/  ULEA UR8, UR5, UR6, 0x4 ;  /* 0x0000000605087291 */ /* 0x000fe2000f8e20ff */
[----:B------:R-:W-:Y:S01]  /*31d0*/  SEL R3, R6, R3, !P2 ;  /* 0x0000000306037207 */ /* 0x000fe20005000000 */
[----:B------:R-:W-:Y:S01]  /*31e0*/  UIADD3 UR9, UPT, UPT, UR4, 0x110, URZ ;  /* 0x0000011004097890 */ /* 0x000fe2000fffe0ff */
[----:B-1----:R-:W-:Y:S01]  /*31f0*/  LEA R2, R11, UR6, 0x3 ;  /* 0x000000060b027c11 */ /* 0x002fe2000f8e18ff */
[----:B------:R-:W-:Y:S01]  /*3200*/  UIADD3 UR8, UPT, UPT, UR8, 0x1a0, URZ ;  /* 0x000001a008087890 */ /* 0x000fe2000fffe0ff */
[----:B------:R1:W-:Y:S01]  /*3210*/  @!P2 SYNCS.ARRIVE.TRANS64.RED RZ, [R3+URZ], R4 ;  /* 0x0000000403ffa9a7 */ /* 0x0003e200080004ff */
[----:B------:R-:W-:Y:S01]  /*3220*/  UIADD3 UR4, UPT, UPT, UR5, 0x1, URZ ;  /* 0x0000000105047890 */ /* 0x000fe2000fffe0ff */
[----:B------:R-:W-:-:S03]  /*3230*/  VIADD R8, R8, 0x1 ;  /* 0x0000000108087836 */ /* 0x000fc60000000000 */
[----:B------:R-:W-:Y:S02]  /*3240*/  UISETP.NE.AND UP0, UPT, UR4, 0x2, UPT ;  /* 0x000000020400788c */ /* 0x000fe4000bf05270 */
[----:B------:R-:W-:Y:S01]  /*3250*/  ISETP.NE.AND P0, PT, R8, 0x2, PT ;  /* 0x000000020800780c */ /* 0x000fe20003f05270 */
[----:B------:R-:W-:Y:S06]  /*3260*/  UGETNEXTWORKID.BROADCAST [UR8], [UR9] ;  /* 0x00000000080073ca */ /* 0x000fec0008000100 */
[----:B------:R-:W-:Y:S02]  /*3270*/  USEL UR7, URZ, 0x1, UP0 ;  /* 0x00000001ff077887 */ /* 0x000fe40008000000 */
[----:B------:R-:W-:-:S04]  /*3280*/  USEL UR5, UR4, URZ, UP0 ;  /* 0x000000ff04057287 */ /* 0x000fc80008000000 */
[----:B------:R-:W-:Y:S02]  /*3290*/  LOP3.LUT R12, R12, UR7, RZ, 0x3c, !PT ;  /* 0x000000070c0c7c12 */ /* 0x000fe4000f8e3cff */
[----:B-1----:R-:W-:-:S04]  /*32a0*/  SHF.L.U32 R4, R10, 0x1f, RZ ;  /* 0x0000001f0a047819 */ /* 0x002fc800000006ff */
[----:B------:R-:W1:Y:S02]  /*32b0*/  SYNCS.PHASECHK.TRANS64.TRYWAIT P1, [R2+URZ+0x110], R4 ;  /* 0x00011004020075a7 */ /* 0x000e6400080211ff */
[----:B-1----:R-:W-:Y:S05]  /*32c0*/  @!P1 BRA `(.L_x_60) ;  /* 0x0000004c00e89947 */ /* 0x002fea0003800000 */
.L_x_163:
[C---:B-1----:R-:W-:Y:S01]  /*32d0*/  LEA R4, R11.reuse, UR6, 0x4 ;  /* 0x000000060b047c11 */ /* 0x042fe2000f8e20ff */
[----:B------:R-:W-:Y:S01]  /*32e0*/  VIADD R2, R2, 0x120 ;  /* 0x0000012002027836 */ /* 0x000fe20000000000 */
[----:B------:R-:W-:Y:S01]  /*32f0*/  SEL R8, R8, RZ, P0 ;  /* 0x000000ff08087207 */ /* 0x000fe20000000000 */
[----:B------:R-:W-:-:S03]  /*3300*/  VIADD R11, R11, 0x1 ;  /* 0x000000010b0b7836 */ /* 0x000fc60000000000 */
[----:B------:R-:W1:Y:S01]  /*3310*/  LDS.128 R4, [R4+0x1a0] ;  /* 0x0001a00004047984 */ /* 0x000e620000000c00 */
[----:B------:R-:W-:Y:S02]  /*3320*/  PRMT R2, RZ, 0x654, R2 ;  /* 0x00000654ff027816 */ /* 0x000fe40000000002 */
[C---:B------:R-:W-:Y:S01]  /*3330*/  ISETP.NE.AND P1, PT, R11.reuse, 0x2, PT ;  /* 0x000000020b00780c */ /* 0x040fe20003f25270 */
[----:B------:R-:W-:Y:S01]  /*3340*/  @!PT LDS RZ, [RZ] ;  /* 0x00000000fffff984 */ /* 0x000fe20000000800 */
[----:B------:R-:W-:Y:S01]  /*3350*/  @!PT LDS RZ, [RZ] ;  /* 0x00000000fffff984 */ /* 0x000fe20000000800 */
[----:B------:R-:W-:Y:S01]  /*3360*/  @!PT LDS RZ, [RZ] ;  /* 0x00000000fffff984 */ /* 0x000fe20000000800 */
[----:B------:R-:W-:Y:S01]  /*3370*/  @!PT LDS RZ, [RZ] ;  /* 0x00000000fffff984 */ /* 0x000fe20000000800 */
[----:B------:R2:W-:Y:S06]  /*3380*/  MEMBAR.ALL.CTA ;  /* 0x0000000000007992 */ /* 0x0005ec0000008000 */
[----:B--2---:R-:W2:Y:S01]  /*3390*/  FENCE.VIEW.ASYNC.S ;  /* 0x00000000000073c6 */ /* 0x004ea20000000000 */
[----:B------:R-:W-:Y:S01]  /*33a0*/  SEL R11, R11, RZ, P1 ;  /* 0x000000ff0b0b7207 */ /* 0x000fe20000800000 */
[----:B--2---:R2:W-:Y:S01]  /*33b0*/  SYNCS.ARRIVE.TRANS64.RED.A1T0 RZ, [R2+URZ], RZ ;  /* 0x000000ff02ff79a7 */ /* 0x0045e200081004ff */
[----:B-1----:R-:W-:-:S02]  /*33c0*/  LOP3.LUT P3, RZ, R6, 0x1, RZ, 0xc0, !PT ;  /* 0x0000000106ff7812 */ /* 0x002fc4000786c0ff */
[----:B------:R-:W-:-:S04]  /*33d0*/  SEL R4, RZ, 0x1, P1 ;  /* 0x00000001ff047807 */ /* 0x000fc80000800000 */
[----:B------:R-:W-:Y:S02]  /*33e0*/  LOP3.LUT R10, R10, R4, RZ, 0x3c, !PT ;  /* 0x000000040a0a7212 */ /* 0x000fe400078e3cff */
[----:B--2---:R-:W-:-:S04]  /*33f0*/  SEL R2, RZ, 0x1, P0 ;  /* 0x00000001ff027807 */ /* 0x004fc80000000000 */
[----:B------:R-:W-:Y:S01]  /*3400*/  LOP3.LUT R9, R9, R2, RZ, 0x3c, !PT ;  /* 0x0000000209097212 */ /* 0x000fe200078e3cff */
[----:B------:R-:W-:Y:S06]  /*3410*/  @P3 BRA `(.L_x_61) ;  /* 0xfffffffc002c3947 */ /* 0x000fec000383ffff */
[----:B------:R-:W-:Y:S01]  /*3420*/  ULEA UR4, UR5, UR6, 0x3 ;  /* 0x0000000605047291 */ /* 0x000fe2000f8e18ff */
[----:B------:R-:W-:-:S08]  /*3430*/  SHF.L.U32 R2, R12, 0x1f, RZ ;  /* 0x0000001f0c027819 */ /* 0x000fd000000006ff */
[----:B------:R-:W1:Y:S02]  /*3440*/  SYNCS.PHASECHK.TRANS64 P0, [UR4+0x120], R2 ;  /* 0x00012002ff0075a7 */ /* 0x000e640008001004 */
[----:B-1----:R-:W-:Y:S05]  /*3450*/  @P0 BRA `(.L_x_62) ;  /* 0x0000000000080947 */ /* 0x002fea0003800000 */
[----:B------:R-:W1:Y:S02]  /*3460*/  SYNCS.PHASECHK.TRANS64.TRYWAIT P0, [UR4+0x120], R2 ;  /* 0x00012002ff0075a7 */ /* 0x000e640008001104 */
[----:B-1----:R-:W-:Y:S05]  /*3470*/  @!P0 BRA `(.L_x_63) ;  /* 0x0000004c00908947 */ /* 0x002fea0003800000 */
.L_x_62:
[----:B------:R-:W-:-:S04]  /*3480*/  UIADD3 UR7, UPT, UPT, UR5, 0x1, URZ ;  /* 0x0000000105077890 */ /* 0x000fc8000fffe0ff */
[----:B------:R-:W-:-:S04]  /*3490*/  UISETP.NE.AND UP0, UPT, UR7, 0x2, UPT ;  /* 0x000000020700788c */ /* 0x000fc8000bf05270 */
[----:B------:R-:W-:Y:S02]  /*34a0*/  USEL UR8, URZ, 0x1, UP0 ;  /* 0x00000001ff087887 */ /* 0x000fe40008000000 */
[----:B------:R-:W-:-:S04]  /*34b0*/  USEL UR7, UR7, URZ, UP0 ;  /* 0x000000ff07077287 */ /* 0x000fc80008000000 */
[----:B------:R-:W-:Y:S01]  /*34c0*/  ULEA UR7, UR7, UR6, 0x3 ;  /* 0x0000000607077291 */ /* 0x000fe2000f8e18ff */
[----:B-1----:R-:W-:-:S04]  /*34d0*/  LOP3.LUT R2, R12, UR8, RZ, 0x3c, !PT ;  /* 0x000000080c027c12 */ /* 0x002fc8000f8e3cff */
[----:B------:R-:W-:-:S04]  /*34e0*/  SHF.L.U32 R0, R2, 0x1f, RZ ;  /* 0x0000001f02007819 */ /* 0x000fc800000006ff */
[----:B------:R-:W1:Y:S02]  /*34f0*/  SYNCS.PHASECHK.TRANS64 P0, [UR7+0x120], R0 ;  /* 0x00012000ff0075a7 */ /* 0x000e640008001007 */
[----:B-1----:R-:W-:Y:S05]  /*3500*/  @P0 EXIT ;  /* 0x000000000000094d */ /* 0x002fea0003800000 */
[----:B------:R-:W-:Y:S02]  /*3510*/  SHF.L.U32 R2, R2, 0x1f, RZ ;  /* 0x0000001f02027819 */ /* 0x000fe400000006ff */
[----:B------:R-:W-:-:S07]  /*3520*/  MOV R0, UR7 ;  /* 0x0000000700007c02 */ /* 0x000fce0008000f00 */
.L_x_64:
[----:B-1----:R1:W2:Y:S02]  /*3530*/  SYNCS.PHASECHK.TRANS64.TRYWAIT P0, [R0+URZ+0x120], R2 ;  /* 0x00012002000075a7 */ /* 0x0022a400080011ff */
[----:B--2---:R-:W-:Y:S05]  /*3540*/  @!P0 NANOSLEEP.SYNCS 0x989680 ;  /* 0x009896800000895d */ /* 0x004fea0003900000 */
[----:B------:R-:W2:Y:S02]  /*3550*/  @!P0 SYNCS.PHASECHK.TRANS64 P0, [R0+URZ+0x120], R2 ;  /* 0x00012002000085a7 */ /* 0x000ea400080010ff */
[----:B--2---:R-:W-:Y:S05]  /*3560*/  @P0 EXIT ;  /* 0x000000000000094d */ /* 0x004fea0003800000 */
[----:B------:R-:W-:Y:S05]  /*3570*/  BRA `(.L_x_64) ;  /* 0xfffffffc00ec7947 */ /* 0x000fea000383ffff */
.L_x_57:
[----:B------:R-:W-:Y:S05]  /*3580*/  BRA.U UP4, `(.L_x_65) ;  /* 0x0000000d04d47547 */ /* 0x000fea000b800000 */
[----:B------:R-:W-:Y:S01]  /*3590*/  UMOV UR4, 0x40 ;  /* 0x0000004000047882 */ /* 0x000fe20000000000 */
[----:B------:R-:W-:Y:S01]  /*35a0*/  NOP ;  /* 0x0000000000007918 */ /* 0x000fe20000000000 */
[----:B------:R-:W-:Y:S01]  /*35b0*/  ULEA UR5, UR54, UR4, 0x18 ;  /* 0x0000000436057291 */ /* 0x000fe2000f8ec0ff */
[----:B------:R-:W-:Y:S02]  /*35c0*/  UMOV UR6, 0x400 ;  /* 0x0000040000067882 */ /* 0x000fe40000000000 */
[----:B------:R-:W-:-:S06]  /*35d0*/  ULEA UR6, UR54, UR6, 0x18 ;  /* 0x0000000636067291 */ /* 0x000fcc000f8ec0ff */
[----:B------:R-:W1:Y:S02]  /*35e0*/  LDS.U8 R0, [UR5+0x1c] ;  /* 0x00001c05ff007984 */ /* 0x000e640008000000 */
[----:B-1----:R-:W-:-:S13]  /*35f0*/  ISETP.NE.AND P0, PT, R0, RZ, PT ;  /* 0x000000ff0000720c */ /* 0x002fda0003f05270 */
[----:B------:R-:W-:Y:S05]  /*3600*/  @P0 BRA `(.L_x_66) ;  /* 0x0000000000580947 */ /* 0x000fea0003800000 */
[----:B------:R-:W-:-:S13]  /*3610*/  ELECT P0, URZ, PT ;  /* 0x0000000000ff782f */ /* 0x000fda0003800000 */
[----:B------:R-:W-:Y:S05]  /*3620*/  @!P0 BRA `(.L_x_67) ;  /* 0x0000000000608947 */ /* 0x000fea0003800000 */
[----:B------:R-:W-:Y:S01]  /*3630*/  UMOV UR4, 0x10 ;  /* 0x0000001000047882 */ /* 0x000fe20000000000 */
[----:B------:R-:W-:Y:S01]  /*3640*/  HFMA2 R0, -RZ, RZ, 0, 5.9604644775390625e-08 ;  /* 0x00000001ff007431 */ /* 0x000fe200000001ff */
[----:B------:R-:W-:-:S03]  /*3650*/  MOV R3, 0xffff ;  /* 0x0000ffff00037802 */ /* 0x000fc60000000f00 */
[----:B------:R-:W-:Y:S04]  /*3660*/  DEPBAR.LE SB1, 0x36 ;  /* 0x00009d800000791a */ /* 0x000fe80000000000 */
[----:B------:R-:W1:Y:S02]  /*3670*/  UTCATOMSWS.FIND_AND_SET.ALIGN UP0, UR4, UR4 ;  /* 0x00000004000475e3 */ /* 0x000e640008000800 */
[----:B-1----:R-:W-:Y:S01]  /*3680*/  MOV R4, UR4 ;  /* 0x0000000400047c02 */ /* 0x002fe20008000f00 */
[----:B------:R-:W-:Y:S06]  /*3690*/  BRA.U UP0, `(.L_x_68) ;  /* 0x0000000100187547 */ /* 0x000fec000b800000 */
.L_x_69:
[----:B------:R-:W-:Y:S05]  /*36a0*/  NANOSLEEP 0x64 ;  /* 0x000000640000795d */ /* 0x000fea0003800000 */
[----:B------:R-:W-:-:S05]  /*36b0*/  UMOV UR4, 0x10 ;  /* 0x0000001000047882 */ /* 0x000fca0000000000 */
[----:B------:R-:W-:Y:S04]  /*36c0*/  DEPBAR.LE SB1, 0x36 ;  /* 0x00009d800000791a */ /* 0x000fe80000000000 */
[----:B------:R-:W1:Y:S02]  /*36d0*/  UTCATOMSWS.FIND_AND_SET.ALIGN UP0, UR4, UR4 ;  /* 0x00000004000475e3 */ /* 0x000e640008000800 */
[----:B-1----:R-:W-:Y:S01]  /*36e0*/  MOV R4, UR4 ;  /* 0x0000000400047c02 */ /* 0x002fe20008000f00 */
[----:B------:R-:W-:Y:S05]  /*36f0*/  BRA.U !UP0, `(.L_x_69) ;  /* 0xfffffffd08e87547 */ /* 0x000fea000b83ffff */
.L_x_68:
[-C--:B------:R-:W-:Y:S02]  /*3700*/  SHF.L.U32 R3, R3, R4.reuse, RZ ;  /* 0x0000000403037219 */ /* 0x080fe400000006ff */
[----:B------:R-:W-:Y:S01]  /*3710*/  SHF.L.U32 R0, R0, R4, RZ ;  /* 0x0000000400007219 */ /* 0x000fe200000006ff */
[----:B------:R-:W-:Y:S02]  /*3720*/  IMAD.SHL.U32 R4, R4, 0x20, RZ ;  /* 0x0000002004047824 */ /* 0x000fe400078e00ff */
[----:B------:R1:W-:Y:S04]  /*3730*/  ATOMS.OR RZ, [UR5+0x14], R3 ;  /* 0x00001403ffff798c */ /* 0x0003e8000b000005 */
[----:B------:R1:W-:Y:S04]  /*3740*/  ATOMS.OR RZ, [UR5+0x18], R0 ;  /* 0x00001800ffff798c */ /* 0x0003e8000b000005 */
[----:B------:R1:W-:Y:S01]  /*3750*/  STS [UR6+0x1c0], R4 ;  /* 0x0001c004ff007988 */ /* 0x0003e20008000806 */
[----:B------:R-:W-:Y:S05]  /*3760*/  BRA `(.L_x_67) ;  /* 0x0000000000107947 */ /* 0x000fea0003800000 */
.L_x_66:
[----:B------:R-:W-:Y:S02]  /*3770*/  MOV R0, 0xffffffff ;  /* 0xffffffff00007802 */ /* 0x000fe40000000f00 */
[----:B------:R-:W-:-:S03]  /*3780*/  MOV R4, 0x37b0 ;  /* 0x000037b000047802 */ /* 0x000fc60000000f00 */
[----:B------:R1:W-:Y:S04]  /*3790*/  STS [UR6+0x1c0], R0 ;  /* 0x0001c000ff007988 */ /* 0x0003e80008000806 */
[----:B-1---5:R-:W-:Y:S05]  /*37a0*/  CALL.REL.NOINC `($__internal_1_$__cuda_sm10x_tcgen05_guardrail_trap_phase_invalid_during_alloc) ;  /* 0x0000005000687944 */ /* 0x022fea0003c00000 */
.L_x_67:
[----:B------:R-:W-:Y:S05]  /*37b0*/  WARPSYNC.ALL ;  /* 0x0000000000007948 */ /* 0x000fea0003800000 */
[----:B------:R-:W2:Y:S01]  /*37c0*/  S2UR UR4, SR_CgaCtaId ;  /* 0x00000000000479c3 */ /* 0x000ea20000008800 */
[----:B------:R-:W-:Y:S01]  /*37d0*/  UMOV UR26, 0x400 ;  /* 0x00000400001a7882 */ /* 0x000fe20000000000 */
[----:B------:R-:W-:-:S06]  /*37e0*/  NOP ;  /* 0x0000000000007918 */ /* 0x000fcc0000000000 */
[----:B------:R-:W-:Y:S06]  /*37f0*/  BAR.ARV 0x6, 0xa0 ;  /* 0x0182800000007b1d */ /* 0x000fec0000002000 */
[----:B------:R-:W3:Y:S01]  /*3800*/  LDCU UR5, c[0x0][0x38c] ;  /* 0x00007180ff0577ac */ /* 0x000ee20008000800 */
[----:B------:R-:W-:Y:S01]  /*3810*/  LOP3.LUT R2, R2, 0xffff, RZ, 0xc0, !PT ;  /* 0x0000ffff02027812 */ /* 0x000fe200078ec0ff */
[----:B------:R-:W-:Y:S01]  /*3820*/  IMAD.MOV.U32 R11, RZ, RZ, 0x1 ;  /* 0x00000001ff0b7424 */ /* 0x000fe200078e00ff */
[----:B------:R-:W-:Y:S01]  /*3830*/  CS2R R8, SRZ ;  /* 0x0000000000087805 */ /* 0x000fe2000001ff00 */
[----:B------:R-:W4:Y:S01]  /*3840*/  LDCU UR7, c[0x0][0x38c] ;  /* 0x00007180ff0777ac */ /* 0x000f220008000800 */
[----:B------:R-:W-:Y:S01]  /*3850*/  R2UR UR27, R2 ;  /* 0x00000000021b72ca */ /* 0x000fe200000e0000 */
[----:B------:R-:W-:Y:S01]  /*3860*/  IMAD.MOV.U32 R10, RZ, RZ, RZ ;  /* 0x000000ffff0a7224 */ /* 0x000fe200078e00ff */
[----:B------:R-:W-:Y:S01]  /*3870*/  UMOV UR30, URZ ;  /* 0x000000ff001e7c82 */ /* 0x000fe20008000000 */
[----:B------:R-:W-:Y:S01]  /*3880*/  UMOV UR24, URZ ;  /* 0x000000ff00187c82 */ /* 0x000fe20008000000 */
[----:B--2---:R-:W-:Y:S01]  /*3890*/  ULEA UR26, UR4, UR26, 0x18 ;  /* 0x0000001a041a7291 */ /* 0x004fe2000f8ec0ff */
[----:B------:R-:W-:Y:S01]  /*38a0*/  UMOV UR38, 0x0 ;  /* 0x0000000000267882 */ /* 0x000fe20000000000 */
[----:B------:R-:W-:-:S02]  /*38b0*/  UMOV UR39, 0x4100010 ;  /* 0x0410001000277882 */ /* 0x000fc40000000000 */
[----:B------:R-:W-:Y:S02]  /*38c0*/  UIADD3 UR4, UPT, UPT, UR26, 0x3400, URZ ;  /* 0x000034001a047890 */ /* 0x000fe4000fffe0ff */
[----:B------:R-:W-:Y:S02]  /*38d0*/  UIADD3 UR6, UPT, UPT, UR26, 0x1d400, URZ ;  /* 0x0001d4001a067890 */ /* 0x000fe4000fffe0ff */
[----:B---3--:R-:W-:Y:S01]  /*38e0*/  UIADD3 UR5, UPT, UPT, UR5, 0x3f, URZ ;  /* 0x0000003f05057890 */ /* 0x008fe2000fffe0ff */
[----:B-1----:R-:W1:Y:S01]  /*38f0*/  LDS R0, [UR26+0x1c0] ;  /* 0x0001c01aff007984 */ /* 0x002e620008000800 */
[----:B------:R-:W-:Y:S01]  /*3900*/  UMOV UR36, 0x0 ;  /* 0x0000000000247882 */ /* 0x000fe20000000000 */
[----:B------:R-:W-:Y:S01]  /*3910*/  UMOV UR37, 0x4100010 ;  /* 0x0410001000257882 */ /* 0x000fe20000000000 */
[----:B------:R-:W-:Y:S02]  /*3920*/  USHF.R.S32.HI UR40, URZ, 0x1f, UR5 ;  /* 0x0000001fff287899 */ /* 0x000fe40008011405 */
[----:B----4-:R-:W-:-:S02]  /*3930*/  UISETP.GE.AND UP4, UPT, UR7, 0x1, UPT ;  /* 0x000000010700788c */ /* 0x010fc4000bf86270 */
[----:B------:R-:W-:Y:S02]  /*3940*/  ULEA.HI UR40, UR40, UR5, URZ, 0x6 ;  /* 0x0000000528287291 */ /* 0x000fe4000f8f30ff */
[----:B------:R-:W-:Y:S02]  /*3950*/  USHF.R.U32.HI UR5, URZ, 0x4, UR4 ;  /* 0x00000004ff057899 */ /* 0x000fe40008011604 */
[----:B------:R-:W-:Y:S02]  /*3960*/  USHF.R.S32.HI UR40, URZ, 0x6, UR40 ;  /* 0x00000006ff287899 */ /* 0x000fe40008011428 */
[----:B------:R-:W-:Y:S02]  /*3970*/  USHF.R.U32.HI UR4, URZ, 0x4, UR6 ;  /* 0x00000004ff047899 */ /* 0x000fe40008011606 */
[----:B------:R-:W-:Y:S02]  /*3980*/  UISETP.LT.AND UP0, UPT, UR40, 0x1, UPT ;  /* 0x000000012800788c */ /* 0x000fe4000bf01270 */
[----:B------:R-:W-:-:S02]  /*3990*/  ULOP3.LUT UR5, UR5, 0x3fff, URZ, 0xc0, !UPT ;  /* 0x00003fff05057892 */ /* 0x000fc4000f8ec0ff */
[----:B------:R-:W-:Y:S02]  /*39a0*/  ULOP3.LUT UR4, UR4, 0x3fff, URZ, 0xc0, !UPT ;  /* 0x00003fff04047892 */ /* 0x000fe4000f8ec0ff */
[----:B------:R-:W-:Y:S02]  /*39b0*/  USEL UR41, UR40, 0x1, !UP0 ;  /* 0x0000000128297887 */ /* 0x000fe4000c000000 */
[----:B------:R-:W-:Y:S02]  /*39c0*/  ULOP3.LUT UR28, UR5, 0x10000, URZ, 0xfc, !UPT ;  /* 0x00010000051c7892 */ /* 0x000fe4000f8efcff */
[----:B------:R-:W-:Y:S02]  /*39d0*/  ULOP3.LUT UR29, UR4, 0x10000, URZ, 0xfc, !UPT ;  /* 0x00010000041d7892 */ /* 0x000fe4000f8efcff */
[----:B------:R-:W-:Y:S01]  /*39e0*/  UIADD3 UR41, UPT, UPT, -UR41, URZ, URZ ;  /* 0x000000ff29297290 */ /* 0x000fe2000fffe1ff */
[----:B------:R-:W-:Y:S01]  /*39f0*/  UMOV UR34, 0x0 ;  /* 0x0000000000227882 */ /* 0x000fe20000000000 */
[----:B------:R-:W-:Y:S01]  /*3a00*/  UMOV UR35, 0x4100010 ;  /* 0x0410001000237882 */ /* 0x000fe20000000000 */
[----:B------:R-:W-:Y:S01]  /*3a10*/  UMOV UR32, 0x0 ;  /* 0x0000000000207882 */ /* 0x000fe20000000000 */
[----:B------:R-:W-:Y:S01]  /*3a20*/  UMOV UR33, 0x4100010 ;  /* 0x0410001000217882 */ /* 0x000fe20000000000 */
[----:B-1----:R-:W-:-:S15]  /*3a30*/  R2UR UR42, R0 ;  /* 0x00000000002a72ca */ /* 0x002fde00000e0000 */
.L_x_76:
[----:B------:R-:W-:Y:S02]  /*3a40*/  LEA R0, R10, UR26, 0x3 ;  /* 0x0000001a0a007c11 */ /* 0x000fe4000f8e18ff */
[----:B------:R-:W-:Y:S02]  /*3a50*/  SHF.L.U32 R2, R9, 0x1f, RZ ;  /* 0x0000001f09027819 */ /* 0x000fe400000006ff */
[----:B------:R-:W-:Y:S01]  /*3a60*/  PLOP3.LUT P0, PT, PT, PT, UP4, 0x80, 0x8 ;  /* 0x000000000008781c */ /* 0x000fe20003f0f048 */
[----:B------:R-:W-:Y:S01]  /*3a70*/  VIADD R3, R0, 0x120 ;  /* 0x0000012000037836 */ /* 0x000fe20000000000 */
[----:B-1----:R-:W1:Y:S02]  /*3a80*/  SYNCS.PHASECHK.TRANS64.TRYWAIT P1, [R0+URZ+0x110], R2 ;  /* 0x00011002000075a7 */ /* 0x002e6400080211ff */
[----:B-1-3--:R-:W-:Y:S09]  /*3a90*/  @!P1 BRA `(.L_x_70) ;  /* 0x0000004800209947 */ /* 0x00aff20003800000 */
.L_x_165:
[----:B------:R-:W-:Y:S01]  /*3aa0*/  LEA R4, R10, UR26, 0x4 ;  /* 0x0000001a0a047c11 */ /* 0x000fe2000f8e20ff */
[----:B------:R-:W-:Y:S01]  /*3ab0*/  @UP4 ULEA UR4, UR24, UR26, 0x3 ;  /* 0x0000001a18044291 */ /* 0x000fe2000f8e18ff */
[----:B------:R-:W-:Y:S01]  /*3ac0*/  PLOP3.LUT P2, PT, PT, PT, PT, 0x80, 0x8 ;  /* 0x000000000008781c */ /* 0x000fe20003f4f070 */
[----:B------:R-:W-:Y:S01]  /*3ad0*/  ULEA UR31, UR30, UR26, 0x3 ;  /* 0x0000001a1e1f7291 */ /* 0x000fe2000f8e18ff */
[----:B------:R-:W-:Y:S02]  /*3ae0*/  PRMT R3, RZ, 0x654, R3 ;  /* 0x00000654ff037816 */ /* 0x000fe40000000003 */
[----:B------:R-:W2:Y:S01]  /*3af0*/  LDS.128 R4, [R4+0x1a0] ;  /* 0x0001a00004047984 */ /* 0x000ea20000000c00 */
[----:B-1----:R-:W-:Y:S02]  /*3b00*/  @P0 SHF.L.U32 R2, R8, 0x1f, RZ ;  /* 0x0000001f08020819 */ /* 0x002fe400000006ff */
[----:B------:R-:W-:Y:S01]  /*3b10*/  SHF.L.U32 R0, R11, 0x1f, RZ ;  /* 0x0000001f0b007819 */ /* 0x000fe200000006ff */
[----:B------:R-:W-:Y:S01]  /*3b20*/  @!PT LDS RZ, [RZ] ;  /* 0x00000000fffff984 */ /* 0x000fe20000000800 */
[----:B------:R-:W-:Y:S01]  /*3b30*/  @!PT LDS RZ, [RZ] ;  /* 0x00000000fffff984 */ /* 0x000fe20000000800 */
[----:B------:R-:W-:Y:S01]  /*3b40*/  @!PT LDS RZ, [RZ] ;  /* 0x00000000fffff984 */ /* 0x000fe20000000800 */
[----:B------:R-:W-:Y:S01]  /*3b50*/  @!PT LDS RZ, [RZ] ;  /* 0x00000000fffff984 */ /* 0x000fe20000000800 */
[----:B------:R1:W-:Y:S06]  /*3b60*/  MEMBAR.ALL.CTA ;  /* 0x0000000000007992 */ /* 0x0003ec0000008000 */
[----:B-1----:R-:W1:Y:S02]  /*3b70*/  FENCE.VIEW.ASYNC.S ;  /* 0x00000000000073c6 */ /* 0x002e640000000000 */
[----:B-1----:R1:W-:Y:S01]  /*3b80*/  SYNCS.ARRIVE.TRANS64.RED.A1T0 RZ, [R3+URZ], RZ ;  /* 0x000000ff03ff79a7 */ /* 0x0023e200081004ff */
[----:B------:R1:W3:Y:S01]  /*3b90*/  @P0 SYNCS.PHASECHK.TRANS64.TRYWAIT P2, [UR4], R2 ;  /* 0x00000002ff0005a7 */ /* 0x0002e20008041104 */
[----:B------:R-:W-:Y:S01]  /*3ba0*/  ULEA.HI UR4, UR30, UR30, URZ, 0x1 ;  /* 0x0000001e1e047291 */ /* 0x000fe2000f8f08ff */
[----:B--2---:R-:W-:-:S03]  /*3bb0*/  LOP3.LUT P1, RZ, R6, 0x1, RZ, 0xc0, !PT ;  /* 0x0000000106ff7812 */ /* 0x004fc6000782c0ff */
[----:B------:R-:W-:Y:S02]  /*3bc0*/  USHF.L.U32 UR11, UR4, 0x5, URZ ;  /* 0x00000005040b7899 */ /* 0x000fe400080006ff */
[----:B------:R-:W-:Y:S02]  /*3bd0*/  ULOP3.LUT UR4, UR4, 0xffe, URZ, 0xc0, !UPT ;  /* 0x00000ffe04047892 */ /* 0x000fe4000f8ec0ff */
[----:B------:R-:W-:Y:S02]  /*3be0*/  ULOP3.LUT UR11, UR11, 0xffffffc0, URZ, 0xc0, !UPT ;  /* 0xffffffc00b0b7892 */ /* 0x000fe4000f8ec0ff */
[----:B------:R-:W-:Y:S02]  /*3bf0*/  UIADD3 UR4, UPT, UPT, -UR4, UR30, URZ ;  /* 0x0000001e04047290 */ /* 0x000fe4000fffe1ff */
[----:B------:R-:W-:Y:S01]  /*3c00*/  UIADD3 UR11, UPT, UPT, UR42, UR11, URZ ;  /* 0x0000000b2a0b7290 */ /* 0x000fe2000fffe0ff */
[----:B------:R-:W2:Y:S03]  /*3c10*/  SYNCS.PHASECHK.TRANS64.TRYWAIT P0, [UR31+0x150], R0 ;  /* 0x00015000ff0075a7 */ /* 0x000ea6000800111f */
[----:B------:R-:W-:Y:S01]  /*3c20*/  ULEA UR11, UR4, UR11, 0x14 ;  /* 0x0000000b040b7291 */ /* 0x000fe2000f8ea0ff */
[----:B-123--:R-:W-:Y:S11]  /*3c30*/  @!P0 BRA `(.L_x_71) ;  /* 0x0000004400cc8947 */ /* 0x00eff60003800000 */
.L_x_167:
[----:B------:R-:W-:Y:S01]  /*3c40*/  IADD3 R10, PT, PT, R10, 0x1, RZ ;  /* 0x000000010a0a7810 */ /* 0x000fe20007ffe0ff */
[----:B------:R-:W-:Y:S06]  /*3c50*/  BRA.U !UP4, `(.L_x_72) ;  /* 0x000000010cc07547 */ /* 0x000fec000b800000 */
[----:B------:R-:W-:Y:S01]  /*3c60*/  UPLOP3.LUT UP2, UPT, UPT, UPT, UPT, 0x40, 0x4 ;  /* 0x000000000004789c */ /* 0x000fe20003f4e870 */
[----:B------:R-:W-:Y:S01]  /*3c70*/  UMOV UR23, UR41 ;  /* 0x0000002900177c82 */ /* 0x000fe20008000000 */
[----:B------:R-:W-:Y:S01]  /*3c80*/  UMOV UR22, UR40 ;  /* 0x0000002800167c82 */ /* 0x000fe20008000000 */
[----:B------:R-:W-:-:S08]  /*3c90*/  UMOV UR10, UR24 ;  /* 0x00000018000a7c82 */ /* 0x000fd00008000000 */
.L_x_75:
[----:B------:R-:W-:Y:S02]  /*3ca0*/  UIADD3 UR23, UPT, UPT, UR23, 0x1, URZ ;  /* 0x0000000117177890 */ /* 0x000fe4000fffe0ff */
[----:B--2---:R-:W-:Y:S02]  /*3cb0*/  ULEA UR5, UR10, UR26, 0x3 ;  /* 0x0000001a0a057291 */ /* 0x004fe4000f8e18ff */
[----:B------:R-:W-:Y:S01]  /*3cc0*/  UISETP.NE.AND UP3, UPT, UR23, URZ, UPT ;  /* 0x000000ff1700728c */ /* 0x000fe2000bf65270 */
[----:B---3--:R-:W-:Y:S10]  /*3cd0*/  @P2 BRA `(.L_x_73) ;  /* 0x00000000000c2947 */ /* 0x008ff40003800000 */
[----:B-1----:R-:W-:Y:S04]  /*3ce0*/  SHF.L.U32 R2, R8, 0x1f, RZ ;  /* 0x0000001f08027819 */ /* 0x002fe800000006ff */
[----:B------:R-:W1:Y:S02]  /*3cf0*/  SYNCS.PHASECHK.TRANS64.TRYWAIT P0, [UR5], R2 ;  /* 0x00000002ff0075a7 */ /* 0x000e640008001105 */
[----:B-1----:R-:W-:Y:S05]  /*3d00*/  @!P0 BRA `(.L_x_74) ;  /* 0x0000004400b08947 */ /* 0x002fea0003800000 */
.L_x_73:
[----:B------:R-:W-:Y:S01]  /*3d10*/  UISETP.NE.AND UP0, UPT, UR22, 0x1, UPT ;  /* 0x000000011600788c */ /* 0x000fe2000bf05270 */
[----:B------:R-:W-:Y:S01]  /*3d20*/  PLOP3.LUT P2, PT, PT, PT, PT, 0x80, 0x8 ;  /* 0x000000000008781c */ /* 0x000fe20003f4f070 */
[----:B------:R-:W-:Y:S02]  /*3d30*/  UIADD3 UR4, UPT, UPT, UR10, 0x1, URZ ;  /* 0x000000010a047890 */ /* 0x000fe4000fffe0ff */
[----:B------:R-:W-:Y:S02]  /*3d40*/  UIADD3 UR25, UPT, UPT, UR5, 0x68, URZ ;  /* 0x0000006805197890 */ /* 0x000fe4000fffe0ff */
[----:B------:R-:W-:Y:S01]  /*3d50*/  UISETP.NE.AND UP1, UPT, UR4, 0xd, UPT ;  /* 0x0000000d0400788c */ /* 0x000fe2000bf25270 */
[----:B------:R-:W-:Y:S01]  /*3d60*/  PLOP3.LUT P0, PT, PT, PT, UP0, 0x80, 0x8 ;  /* 0x000000000008781c */ /* 0x000fe20003f0f008 */
[----:B------:R-:W-:Y:S02]  /*3d70*/  UIADD3 UR22, UPT, UPT, UR22, -0x1, URZ ;  /* 0xffffffff16167890 */ /* 0x000fe4000fffe0ff */
[----:B------:R-:W-:Y:S02]  /*3d80*/  USEL UR6, URZ, 0x1, UP1 ;  /* 0x00000001ff067887 */ /* 0x000fe40008800000 */
[----:B------:R-:W-:Y:S01]  /*3d90*/  USEL UR24, UR4, URZ, UP1 ;  /* 0x000000ff04187287 */ /* 0x000fe20008800000 */
[----:B------:R-:W-:Y:S01]  /*3da0*/  UMOV UR7, 0x40004040 ;  /* 0x4000404000077882 */ /* 0x000fe20000000000 */
[----:B------:R-:W-:Y:S02]  /*3db0*/  UMOV UR5, 0x40004040 ;  /* 0x4000404000057882 */ /* 0x000fe40000000000 */
[----:B------:R-:W-:Y:S01]  /*3dc0*/  @UP0 ULEA UR4, UR24, UR26, 0x3 ;  /* 0x0000001a18040291 */ /* 0x000fe2000f8e18ff */
[----:B------:R-:W-:Y:S01]  /*3dd0*/  LOP3.LUT R8, R8, UR6, RZ, 0x3c, !PT ;  /* 0x0000000608087c12 */ /* 0x000fe2000f8e3cff */
[----:B------:R-:W-:Y:S01]  /*3de0*/  ULEA UR6, UR10, UR29, 0x9 ;  /* 0x0000001d0a067291 */ /* 0x000fe2000f8e48ff */
[----:B------:R-:W-:Y:S02]  /*3df0*/  UMOV UR21, 0x40004040 ;  /* 0x4000404000157882 */ /* 0x000fe40000000000 */
[----:B-1----:R-:W-:Y:S01]  /*3e00*/  @P0 SHF.L.U32 R0, R8, 0x1f, RZ ;  /* 0x0000001f08000819 */ /* 0x002fe200000006ff */
[----:B------:R-:W-:Y:S02]  /*3e10*/  UIADD3 UR20, UPT, UPT, UR6, 0x2, URZ ;  /* 0x0000000206147890 */ /* 0x000fe4000fffe0ff */
[----:B------:R-:W-:Y:S01]  /*3e20*/  UIADD3 UR16, UPT, UPT, UR6, 0x4, URZ ;  /* 0x0000000406107890 */ /* 0x000fe2000fffe0ff */
[----:B------:R2:W3:Y:S01]  /*3e30*/  @P0 SYNCS.PHASECHK.TRANS64.TRYWAIT P2, [UR4], R0 ;  /* 0x00000000ff0005a7 */ /* 0x0004e20008041104 */
[----:B------:R-:W-:Y:S02]  /*3e40*/  ULEA UR4, UR10, UR28, 0x9 ;  /* 0x0000001c0a047291 */ /* 0x000fe4000f8e48ff */
[----:B------:R-:W-:Y:S02]  /*3e50*/  UIADD3 UR12, UPT, UPT, UR6, 0x6, URZ ;  /* 0x00000006060c7890 */ /* 0x000fe4000fffe0ff */
[----:B------:R-:W-:Y:S02]  /*3e60*/  UIADD3 UR18, UPT, UPT, UR4, 0x2, URZ ;  /* 0x0000000204127890 */ /* 0x000fe4000fffe0ff */
[----:B------:R-:W-:Y:S02]  /*3e70*/  UIADD3 UR14, UPT, UPT, UR4, 0x4, URZ ;  /* 0x00000004040e7890 */ /* 0x000fe4000fffe0ff */
[----:B------:R-:W-:Y:S01]  /*3e80*/  UIADD3 UR8, UPT, UPT, UR4, 0x6, URZ ;  /* 0x0000000604087890 */ /* 0x000fe2000fffe0ff */
[----:B------:R2:W-:Y:S01]  /*3e90*/  UTCHMMA gdesc[UR4], gdesc[UR6], tmem[UR11], tmem[UR38], idesc[UR39], UP2 ;  /* 0x00ff2606040075ea */ /* 0x0005e2000900000b */
[----:B------:R-:W-:Y:S01]  /*3ea0*/  UPLOP3.LUT UP2, UPT, UPT, UPT, UPT, 0x80, 0x8 ;  /* 0x000000000008789c */ /* 0x000fe20003f4f070 */
[----:B------:R-:W-:Y:S01]  /*3eb0*/  UMOV UR19, 0x40004040 ;  /* 0x4000404000137882 */ /* 0x000fe20000000000 */
[----:B------:R-:W-:Y:S01]  /*3ec0*/  UMOV UR17, 0x40004040 ;  /* 0x4000404000117882 */ /* 0x000fe20000000000 */
[----:B------:R2:W-:Y:S01]  /*3ed0*/  UTCHMMA gdesc[UR18], gdesc[UR20], tmem[UR11], tmem[UR36], idesc[UR37], UPT ;  /* 0x00ff2414120075ea */ /* 0x0005e2000b80000b */
[----:B------:R-:W-:Y:S01]  /*3ee0*/  UMOV UR15, 0x40004040 ;  /* 0x40004040000f7882 */ /* 0x000fe20000000000 */
[----:B------:R-:W-:Y:S01]  /*3ef0*/  UMOV UR13, 0x40004040 ;  /* 0x40004040000d7882 */ /* 0x000fe20000000000 */
[----:B------:R-:W-:Y:S01]  /*3f00*/  UMOV UR9, 0x40004040 ;  /* 0x4000404000097882 */ /* 0x000fe20000000000 */
[----:B------:R2:W-:Y:S01]  /*3f10*/  UTCHMMA gdesc[UR14], gdesc[UR16], tmem[UR11], tmem[UR34], idesc[UR35], UPT ;  /* 0x00ff22100e0075ea */ /* 0x0005e2000b80000b */
[----:B------:R2:W-:Y:S01]  /*3f20*/  UTCHMMA gdesc[UR8], gdesc[UR12], tmem[UR11], tmem[UR32], idesc[UR33], UPT ;  /* 0x00ff200c080075ea */ /* 0x0005e2000b80000b */
[----:B------:R2:W-:Y:S01]  /*3f30*/  UTCBAR.MULTICAST [UR25], URZ, UR27 ;  /* 0x000000ff190073e9 */ /* 0x0005e2000800081b */
[----:B------:R-:W-:Y:S01]  /*3f40*/  UMOV UR10, UR24 ;  /* 0x00000018000a7c82 */ /* 0x000fe20008000000 */
[----:B------:R-:W-:Y:S05]  /*3f50*/  BRA.U UP3, `(.L_x_75) ;  /* 0xfffffffd03507547 */ /* 0x000fea000b83ffff */
.L_x_72:
[----:B--2---:R-:W-:Y:S01]  /*3f60*/  UIADD3 UR4, UPT, UPT, UR30, 0x1, URZ ;  /* 0x000000011e047890 */ /* 0x004fe2000fffe0ff */
[C---:B------:R-:W-:Y:S01]  /*3f70*/  ISETP.NE.AND P0, PT, R10.reuse, 0x2, PT ;  /* 0x000000020a00780c */ /* 0x040fe20003f05270 */
[----:B------:R-:W-:Y:S02]  /*3f80*/  UIADD3 UR5, UPT, UPT, UR31, 0x130, URZ ;  /* 0x000001301f057890 */ /* 0x000fe4000fffe0ff */
[----:B------:R-:W-:Y:S01]  /*3f90*/  UISETP.NE.AND UP0, UPT, UR4, 0x4, UPT ;  /* 0x000000040400788c */ /* 0x000fe2000bf05270 */
[----:B-1----:R-:W-:Y:S02]  /*3fa0*/  SEL R0, RZ, 0x1, P0 ;  /* 0x00000001ff007807 */ /* 0x002fe40000000000 */
[----:B------:R-:W-:Y:S01]  /*3fb0*/  SEL R10, R10, RZ, P0 ;  /* 0x000000ff0a0a7207 */ /* 0x000fe20000000000 */
[----:B------:R-:W-:Y:S01]  /*3fc0*/  USEL UR6, URZ, 0x1, UP0 ;  /* 0x00000001ff067887 */ /* 0x000fe20008000000 */
[----:B------:R-:W-:Y:S01]  /*3fd0*/  LOP3.LUT R9, R9, R0, RZ, 0x3c, !PT ;  /* 0x0000000009097212 */ /* 0x000fe200078e3cff */
[----:B------:R-:W-:Y:S01]  /*3fe0*/  USEL UR30, UR4, URZ, UP0 ;  /* 0x000000ff041e7287 */ /* 0x000fe20008000000 */
[----:B------:R1:W-:Y:S03]  /*3ff0*/  UTCBAR [UR5], URZ ;  /* 0x000000ff050073e9 */ /* 0x0003e600080000ff */
[----:B------:R-:W-:Y:S01]  /*4000*/  LOP3.LUT R11, R11, UR6, RZ, 0x3c, !PT ;  /* 0x000000060b0b7c12 */ /* 0x000fe2000f8e3cff */
[----:B------:R-:W-:Y:S07]  /*4010*/  @P1 BRA `(.L_x_76) ;  /* 0xfffffff800881947 */ /* 0x000fee000383ffff */
[----:B------:R-:W2:Y:S01]  /*4020*/  S2UR UR8, SR_CgaCtaId ;  /* 0x00000000000879c3 */ /* 0x000ea20000008800 */
[----:B------:R-:W-:Y:S01]  /*4030*/  ELECT P0, URZ, PT ;  /* 0x0000000000ff782f */ /* 0x000fe20003800000 */
[----:B------:R-:W-:Y:S01]  /*4040*/  IMAD.MOV.U32 R0, RZ, RZ, 0x1 ;  /* 0x00000001ff007424 */ /* 0x000fe200078e00ff */
[----:B------:R-:W-:Y:S01]  /*4050*/  UIADD3 UR26, UPT, UPT, UR26, 0x150, URZ ;  /* 0x000001501a1a7890 */ /* 0x000fe2000fffe0ff */
[----:B------:R-:W-:Y:S01]  /*4060*/  SHF.L.U32 R2, R11, 0x1f, RZ ;  /* 0x0000001f0b027819 */ /* 0x000fe200000006ff */
[----:B------:R-:W-:-:S03]  /*4070*/  UMOV UR4, 0x40 ;  /* 0x0000004000047882 */ /* 0x000fc60000000000 */
[----:B------:R-:W-:Y:S01]  /*4080*/  UVIRTCOUNT.DEALLOC.SMPOOL 0x80 ;  /* 0x000000800000784c */ /* 0x000fe20000000000 */
[----:B--2---:R-:W-:Y:S02]  /*4090*/  ULEA UR8, UR8, UR4, 0x18 ;  /* 0x0000000408087291 */ /* 0x004fe4000f8ec0ff */
[----:B------:R-:W-:-:S07]  /*40a0*/  ULEA UR4, UR30, UR26, 0x3 ;  /* 0x0000001a1e047291 */ /* 0x000fce000f8e18ff */
[----:B------:R2:W-:Y:S02]  /*40b0*/  @P0 STS.U8 [UR8+0x1c], R0 ;  /* 0x00001c00ff000988 */ /* 0x0005e40008000008 */
[----:B------:R-:W4:Y:S02]  /*40c0*/  SYNCS.PHASECHK.TRANS64.TRYWAIT P0, [UR4], R2 ;  /* 0x00000002ff0075a7 */ /* 0x000f240008001104 */
[----:B--2-4-:R-:W-:Y:S05]  /*40d0*/  @!P0 BRA `(.L_x_77) ;  /* 0x0000004000d48947 */ /* 0x014fea0003800000 */
.L_x_170:
[----:B------:R-:W-:-:S04]  /*40e0*/  UIADD3 UR4, UPT, UPT, UR30, 0x1, URZ ;  /* 0x000000011e047890 */ /* 0x000fc8000fffe0ff */
[----:B------:R-:W-:-:S04]  /*40f0*/  UISETP.NE.AND UP0, UPT, UR4, 0x4, UPT ;  /* 0x000000040400788c */ /* 0x000fc8000bf05270 */
[----:B------:R-:W-:Y:S02]  /*4100*/  USEL UR6, URZ, 0x1, UP0 ;  /* 0x00000001ff067887 */ /* 0x000fe40008000000 */
[----:B------:R-:W-:-:S04]  /*4110*/  USEL UR4, UR4, URZ, UP0 ;  /* 0x000000ff04047287 */ /* 0x000fc80008000000 */
[----:B-1----:R-:W-:Y:S01]  /*4120*/  ULEA UR5, UR4, UR26, 0x3 ;  /* 0x0000001a04057291 */ /* 0x002fe2000f8e18ff */
[----:B--2---:R-:W-:-:S04]  /*4130*/  LOP3.LUT R2, R11, UR6, RZ, 0x3c, !PT ;  /* 0x000000060b027c12 */ /* 0x004fc8000f8e3cff */
[----:B------:R-:W-:-:S04]  /*4140*/  SHF.L.U32 R3, R2, 0x1f, RZ ;  /* 0x0000001f02037819 */ /* 0x000fc800000006ff */
[----:B------:R-:W1:Y:S02]  /*4150*/  SYNCS.PHASECHK.TRANS64.TRYWAIT P0, [UR5], R3 ;  /* 0x00000003ff0075a7 */ /* 0x000e640008001105 */
[----:B-1----:R-:W-:Y:S05]  /*4160*/  @!P0 BRA `(.L_x_78) ;  /* 0x0000004000c88947 */ /* 0x002fea0003800000 */
.L_x_172:
        /* <DEDUP_REMOVED lines=9> */
.L_x_174:
[----:B------:R-:W-:-:S04]  /*4200*/  UIADD3 UR4, UPT, UPT, UR4, 0x1, URZ ;  /* 0x0000000104047890 */ /* 0x000fc8000fffe0ff */
[----:B------:R-:W-:-:S04]  /*4210*/  UISETP.NE.AND UP0, UPT, UR4, 0x4, UPT ;  /* 0x000000040400788c */ /* 0x000fc8000bf05270 */
[----:B------:R-:W-:Y:S02]  /*4220*/  USEL UR5, URZ, 0x1, UP0 ;  /* 0x00000001ff057887 */ /* 0x000fe40008000000 */
[----:B------:R-:W-:-:S04]  /*4230*/  USEL UR4, UR4, URZ, UP0 ;  /* 0x000000ff04047287 */ /* 0x000fc80008000000 */
[----:B------:R-:W-:Y:S01]  /*4240*/  ULEA UR4, UR4, UR26, 0x3 ;  /* 0x0000001a04047291 */ /* 0x000fe2000f8e18ff */
[----:B------:R-:W-:-:S04]  /*4250*/  LOP3.LUT R2, R2, UR5, RZ, 0x3c, !PT ;  /* 0x0000000502027c12 */ /* 0x000fc8000f8e3cff */
[----:B------:R-:W-:-:S04]  /*4260*/  SHF.L.U32 R2, R2, 0x1f, RZ ;  /* 0x0000001f02027819 */ /* 0x000fc800000006ff */
[----:B------:R-:W2:Y:S02]  /*4270*/  SYNCS.PHASECHK.TRANS64.TRYWAIT P0, [UR4], R2 ;  /* 0x00000002ff0075a7 */ /* 0x000ea40008001104 */
[----:B--2---:R-:W-:Y:S05]  /*4280*/  @!P0 BRA `(.L_x_80) ;  /* 0x0000004000b08947 */ /* 0x004fea0003800000 */
.L_x_176:
[----:B------:R-:W-:Y:S01]  /*4290*/  NOP ;  /* 0x0000000000007918 */ /* 0x000fe20000000000 */
[----:B-1----:R-:W1:Y:S01]  /*42a0*/  LDS R0, [UR8+0x14] ;  /* 0x00001408ff007984 */ /* 0x002e620008000800 */
[----:B------:R-:W-:Y:S01]  /*42b0*/  ULOP3.LUT UR4, UR42, 0xffff, URZ, 0xc0, !UPT ;  /* 0x0000ffff2a047892 */ /* 0x000fe2000f8ec0ff */
[----:B------:R-:W-:Y:S01]  /*42c0*/  UMOV UR5, 0xffff ;  /* 0x0000ffff00057882 */ /* 0x000fe20000000000 */
[----:B------:R-:W-:Y:S02]  /*42d0*/  UMOV UR6, 0x1 ;  /* 0x0000000100067882 */ /* 0x000fe40000000000 */
[----:B------:R-:W-:-:S04]  /*42e0*/  USHF.R.U32.HI UR4, URZ, 0x5, UR4 ;  /* 0x00000005ff047899 */ /* 0x000fc80008011604 */
[----:B------:R-:W-:Y:S02]  /*42f0*/  USHF.L.U32 UR5, UR5, UR4, URZ ;  /* 0x0000000405057299 */ /* 0x000fe400080006ff */
[----:B------:R-:W-:-:S04]  /*4300*/  USHF.L.U32 UR4, UR6, UR4, URZ ;  /* 0x0000000406047299 */ /* 0x000fc800080006ff */
[----:B-1----:R-:W-:-:S04]  /*4310*/  LOP3.LUT R0, R0, UR5, RZ, 0xc0, !PT ;  /* 0x0000000500007c12 */ /* 0x002fc8000f8ec0ff */
[----:B------:R-:W-:-:S13]  /*4320*/  ISETP.NE.AND P0, PT, R0, UR5, PT ;  /* 0x0000000500007c0c */ /* 0x000fda000bf05270 */
[----:B------:R-:W-:Y:S05]  /*4330*/  @P0 BRA `(.L_x_81) ;  /* 0x0000000000580947 */ /* 0x000fea0003800000 */
[----:B------:R-:W1:Y:S02]  /*4340*/  LDS R0, [UR8+0x18] ;  /* 0x00001808ff007984 */ /* 0x000e640008000800 */
[----:B-1----:R-:W-:-:S04]  /*4350*/  LOP3.LUT R0, R0, UR4, RZ, 0xc0, !PT ;  /* 0x0000000400007c12 */ /* 0x002fc8000f8ec0ff */
[----:B------:R-:W-:-:S13]  /*4360*/  ISETP.NE.AND P0, PT, R0, UR4, PT ;  /* 0x0000000400007c0c */ /* 0x000fda000bf05270 */
[----:B------:R-:W-:Y:S05]  /*4370*/  @P0 BRA `(.L_x_82) ;  /* 0x00000000003c0947 */ /* 0x000fea0003800000 */
[----:B------:R-:W1:Y:S01]  /*4380*/  S2R R2, SR_LANEID ;  /* 0x0000000000027919 */ /* 0x000e620000000000 */
[----:B------:R-:W-:-:S06]  /*4390*/  ULOP3.LUT UR5, URZ, UR5, URZ, 0x33, !UPT ;  /* 0x00000005ff057292 */ /* 0x000fcc000f8e33ff */
[----:B------:R-:W-:-:S04]  /*43a0*/  IMAD.U32 R0, RZ, RZ, UR5 ;  /* 0x00000005ff007e24 */ /* 0x000fc8000f8e00ff */
[----:B------:R2:W4:Y:S02]  /*43b0*/  REDUX UR7, R0 ;  /* 0x00000000000773c4 */ /* 0x0005240000000000 */
[----:B------:R1:W-:Y:S01]  /*43c0*/  UTCATOMSWS.AND URZ, UR5 ;  /* 0x0000000500ff79e3 */ /* 0x0003e20008000000 */
[----:B--2---:R-:W-:Y:S01]  /*43d0*/  LOP3.LUT R0, RZ, UR4, RZ, 0x33, !PT ;  /* 0x00000004ff007c12 */ /* 0x004fe2000f8e33ff */
[----:B------:R-:W-:Y:S02]  /*43e0*/  VOTEU.ANY UR4, UPT, PT ;  /* 0x0000000000047886 */ /* 0x000fe400038e0100 */
[----:B------:R-:W-:Y:S02]  /*43f0*/  UFLO.U32 UR4, UR4 ;  /* 0x00000004000472bd */ /* 0x000fe400080e0000 */
[----:B------:R-:W2:Y:S04]  /*4400*/  REDUX UR6, R0 ;  /* 0x00000000000673c4 */ /* 0x000ea80000000000 */
[----:B-1----:R-:W-:-:S02]  /*4410*/  ISETP.EQ.U32.AND P0, PT, R2, UR4, PT ;  /* 0x0000000402007c0c */ /* 0x002fc4000bf02070 */
[----:B----4-:R-:W-:-:S11]  /*4420*/  MOV R2, UR7 ;  /* 0x0000000700027c02 */ /* 0x010fd60008000f00 */
[----:B------:R1:W-:Y:S01]  /*4430*/  @P0 ATOMS.AND RZ, [UR8+0x14], R2 ;  /* 0x00001402ffff098c */ /* 0x0003e2000a800008 */
[----:B--2---:R-:W-:-:S05]  /*4440*/  IMAD.U32 R0, RZ, RZ, UR6 ;  /* 0x00000006ff007e24 */ /* 0x004fca000f8e00ff */
[----:B------:R1:W-:Y:S01]  /*4450*/  @P0 ATOMS.AND RZ, [UR8+0x18], R0 ;  /* 0x00001800ffff098c */ /* 0x0003e2000a800008 */
[----:B------:R-:W-:Y:S05]  /*4460*/  BRA `(.L_x_83) ;  /* 0x0000000000147947 */ /* 0x000fea0003800000 */
.L_x_82:
[----:B------:R-:W-:Y:S02]  /*4470*/  MOV R2, 0x4490 ;  /* 0x0000449000027802 */ /* 0x000fe40000000f00 */
[----:B---3-5:R-:W-:Y:S05]  /*4480*/  CALL.REL.NOINC `($__internal_0_$__cuda_sm10x_tcgen05_guardrail_trap_col_being_dealloced_not_returned_by_alloc) ;  /* 0x0000004400247944 */ /* 0x028fea0003c00000 */
[----:B------:R-:W-:Y:S05]  /*4490*/  BRA `(.L_x_83) ;  /* 0x0000000000087947 */ /* 0x000fea0003800000 */
.L_x_81:
[----:B------:R-:W-:Y:S02]  /*44a0*/  MOV R2, 0x44c0 ;  /* 0x000044c000027802 */ /* 0x000fe40000000f00 */
[----:B---3-5:R-:W-:Y:S05]  /*44b0*/  CALL.REL.NOINC `($__internal_2_$__cuda_sm10x_tcgen05_guardrail_trap_unallocated_columns_being_dealloced) ;  /* 0x0000004400307944 */ /* 0x028fea0003c00000 */
.L_x_83:
[----:B------:R-:W-:Y:S01]  /*44c0*/  NOP ;  /* 0x0000000000007918 */ /* 0x000fe20000000000 */
[----:B------:R-:W-:Y:S05]  /*44d0*/  EXIT ;  /* 0x000000000000794d */ /* 0x000fea0003800000 */
.L_x_65:
[----:B------:R-:W-:-:S09]  /*44e0*/  UISETP.NE.OR UP0, UPT, UR22, 0x3, !UP3 ;  /* 0x000000031600788c */ /* 0x000fd2000df05670 */
[----:B------:R-:W-:Y:S05]  /*44f0*/  BRA.U UP0, `(.L_x_84) ;  /* 0x0000000d00f07547 */ /* 0x000fea000b800000 */
[----:B------:R-:W1:Y:S01]  /*4500*/  LDCU UR28, c[0x0][0x370] ;  /* 0x00006e00ff1c77ac */ /* 0x000e620008000800 */
[----:B------:R-:W2:Y:S01]  /*4510*/  LDC.64 R16, c[0x0][0x348] ;  /* 0x0000d200ff107b82 */ /* 0x000ea20000000a00 */
[----:B------:R-:W-:Y:S02]  /*4520*/  HFMA2 R13, -RZ, RZ, 0, 0 ;  /* 0x00000000ff0d7431 */ /* 0x000fe400000001ff */
[----:B------:R-:W-:Y:S01]  /*4530*/  IMAD.MOV.U32 R15, RZ, RZ, 0x1 ;  /* 0x00000001ff0f7424 */ /* 0x000fe200078e00ff */
[----:B------:R-:W1:Y:S01]  /*4540*/  LDCU.128 UR32, c[0x0][0xb10] ;  /* 0x00016200ff2077ac */ /* 0x000e620008000c00 */
[----:B------:R-:W-:Y:S01]  /*4550*/  IMAD.MOV.U32 R14, RZ, RZ, RZ ;  /* 0x000000ffff0e7224 */ /* 0x000fe200078e00ff */
[----:B------:R-:W-:Y:S01]  /*4560*/  MOV R7, 0x1000 ;  /* 0x0000100000077802 */ /* 0x000fe20000000f00 */
[----:B------:R-:W3:Y:S01]  /*4570*/  LDCU UR27, c[0x0][0x374] ;  /* 0x00006e80ff1b77ac */ /* 0x000ee20008000800 */
[----:B------:R-:W4:Y:S01]  /*4580*/  LDC.64 R2, c[0x0][0x888] ;  /* 0x00022200ff027b82 */ /* 0x000f220000000a00 */
[----:B------:R-:W3:Y:S01]  /*4590*/  LDCU UR15, c[0x0][0xb0c] ;  /* 0x00016180ff0f77ac */ /* 0x000ee20008000800 */
[----:B------:R-:W3:Y:S06]  /*45a0*/  LDCU UR38, c[0x0][0xb20] ;  /* 0x00016400ff2677ac */ /* 0x000eec0008000800 */
[----:B------:R-:W2:Y:S01]  /*45b0*/  LDC.64 R4, c[0x0][0x890] ;  /* 0x00022400ff047b82 */ /* 0x000ea20000000a00 */
[----:B------:R-:W3:Y:S01]  /*45c0*/  LDCU UR4, c[0x0][0xb30] ;  /* 0x00016600ff0477ac */ /* 0x000ee20008000800 */
[----:B-1----:R-:W-:-:S02]  /*45d0*/  UIMAD.WIDE.U32 UR6, UR28, UR32, URZ ;  /* 0x000000201c0672a5 */ /* 0x002fc4000f8e00ff */
[----:B---3--:R-:W-:Y:S01]  /*45e0*/  UIMAD.WIDE.U32 UR8, UR27, UR35, URZ ;  /* 0x000000231b0872a5 */ /* 0x008fe2000f8e00ff */
[----:B------:R-:W-:Y:S01]  /*45f0*/  UMOV UR24, 0x400 ;  /* 0x0000040000187882 */ /* 0x000fe20000000000 */
[----:B------:R-:W-:-:S03]  /*4600*/  UPLOP3.LUT UP3, UPT, UPT, UPT, UPT, 0x40, 0x4 ;  /* 0x000000000004789c */ /* 0x000fc60003f6e870 */
[----:B------:R-:W-:Y:S01]  /*4610*/  UMOV UR6, UR7 ;  /* 0x0000000700067c82 */ /* 0x000fe20008000000 */
[----:B------:R-:W-:Y:S01]  /*4620*/  UISETP.GE.AND UP0, UPT, UR40, 0x1, UPT ;  /* 0x000000012800788c */ /* 0x000fe2000bf06270 */
[----:B------:R-:W-:Y:S01]  /*4630*/  UMOV UR29, UR9 ;  /* 0x00000009001d7c82 */ /* 0x000fe20008000000 */
[----:B------:R-:W-:Y:S01]  /*4640*/  UISETP.NE.AND UP4, UPT, UR40, 0x1, UPT ;  /* 0x000000012800788c */ /* 0x000fe2000bf85270 */
[----:B------:R-:W1:Y:S01]  /*4650*/  LDCU.64 UR16, c[0x0][0xb28] ;  /* 0x00016500ff1077ac */ /* 0x000e620008000a00 */
[----:B------:R-:W-:Y:S02]  /*4660*/  ULEA UR24, UR54, UR24, 0x18 ;  /* 0x0000001836187291 */ /* 0x000fe4000f8ec0ff */
[----:B------:R-:W-:Y:S02]  /*4670*/  UISETP.NE.AND UP6, UPT, UR15, 0x1, UPT ;  /* 0x000000010f00788c */ /* 0x000fe4000bfc5270 */
[----:B------:R-:W-:Y:S02]  /*4680*/  UISETP.NE.AND UP5, UPT, UR34, 0x1, UPT ;  /* 0x000000012200788c */ /* 0x000fe4000bfa5270 */
[----:B------:R-:W-:-:S02]  /*4690*/  USHF.R.U32.HI UR31, URZ, UR33, UR6 ;  /* 0x00000021ff1f7299 */ /* 0x000fc40008011606 */
[----:B------:R-:W-:Y:S02]  /*46a0*/  USHF.R.U32.HI UR29, URZ, UR38, UR29 ;  /* 0x00000026ff1d7299 */ /* 0x000fe4000801161d */
[----:B------:R-:W-:Y:S01]  /*46b0*/  UISETP.NE.AND UP2, UPT, UR4, 0x1, UPT ;  /* 0x000000010400788c */ /* 0x000fe2000bf45270 */
[----:B------:R-:W-:-:S10]  /*46c0*/  UMOV UR12, URZ ;  /* 0x000000ff000c7c82 */ /* 0x000fd40008000000 */
.L_x_93:
[C---:B------:R-:W-:Y:S02]  /*46d0*/  LEA R12, R14.reuse, UR24, 0x3 ;  /* 0x000000180e0c7c11 */ /* 0x040fe4000f8e18ff */
[----:B------:R-:W-:Y:S02]  /*46e0*/  SHF.L.U32 R0, R13, 0x1f, RZ ;  /* 0x0000001f0d007819 */ /* 0x000fe400000006ff */
[----:B------:R-:W-:Y:S02]  /*46f0*/  LEA R8, R14, UR24, 0x4 ;  /* 0x000000180e087c11 */ /* 0x000fe4000f8e20ff */
[----:B---3--:R-:W3:Y:S02]  /*4700*/  SYNCS.PHASECHK.TRANS64.TRYWAIT P0, [R12+URZ+0x110], R0 ;  /* 0x000110000c0075a7 */ /* 0x008ee400080011ff */
[----:B---3--:R-:W-:Y:S05]  /*4710*/  @!P0 BRA `(.L_x_85) ;  /* 0x0000003c00a48947 */ /* 0x008fea0003800000 */
.L_x_177:
[----:B------:R-:W1:Y:S01]  /*4720*/  LDS.128 R8, [R8+0x1a0] ;  /* 0x0001a00008087984 */ /* 0x000e620000000c00 */
[----:B------:R-:W-:Y:S01]  /*4730*/  UISETP.GE.AND UP0, UPT, UR40, 0x1, UPT ;  /* 0x000000012800788c */ /* 0x000fe2000bf06270 */
[----:B------:R-:W-:Y:S01]  /*4740*/  @!PT LDS RZ, [RZ] ;  /* 0x00000000fffff984 */ /* 0x000fe20000000800 */
[----:B------:R-:W-:Y:S01]  /*4750*/  @!PT LDS RZ, [RZ] ;  /* 0x00000000fffff984 */ /* 0x000fe20000000800 */
[----:B------:R-:W-:Y:S01]  /*4760*/  @!PT LDS RZ, [RZ] ;  /* 0x00000000fffff984 */ /* 0x000fe20000000800 */
[----:B------:R-:W-:Y:S01]  /*4770*/  @!PT LDS RZ, [RZ] ;  /* 0x00000000fffff984 */ /* 0x000fe20000000800 */
[----:B------:R2:W-:Y:S06]  /*4780*/  MEMBAR.ALL.CTA ;  /* 0x0000000000007992 */ /* 0x0005ec0000008000 */
[----:B--2---:R-:W2:Y:S01]  /*4790*/  FENCE.VIEW.ASYNC.S ;  /* 0x00000000000073c6 */ /* 0x004ea20000000000 */
[----:B-1----:R-:W-:Y:S11]  /*47a0*/  LOP3.LUT P0, RZ, R10, 0x1, RZ, 0xc0, !PT ;  /* 0x000000010aff7812 */ /* 0x002ff6000780c0ff */
[----:B------:R-:W-:Y:S02]  /*47b0*/  @!UPT UIADD3 URZ, UPT, UPT, URZ, URZ, URZ ;  /* 0x000000fffffff290 */ /* 0x000fe4000fffe0ff */
[----:B--2---:R-:W-:Y:S01]  /*47c0*/  VOTEU.ANY UP1, P0 ;  /* 0x0000000000ff7886 */ /* 0x004fe20000020100 */
[----:B------:R-:W-:Y:S11]  /*47d0*/  PLOP3.LUT P0, PT, PT, PT, UP1, 0x80, 0x8 ;  /* 0x000000000008781c */ /* 0x000ff60003f0f018 */
[----:B------:R-:W-:Y:S02]  /*47e0*/  @!UPT UIADD3 URZ, UPT, UPT, URZ, URZ, URZ ;  /* 0x000000fffffff290 */ /* 0x000fe4000fffe0ff */
[----:B---3--:R-:W-:Y:S02]  /*47f0*/  @P0 SHF.R.U32.HI R0, RZ, 0x10, R9 ;  /* 0x00000010ff000819 */ /* 0x008fe40000011609 */
[----:B------:R-:W-:Y:S02]  /*4800*/  @P0 MOV R6, R8 ;  /* 0x0000000800060202 */ /* 0x000fe40000000f00 */
[----:B------:R-:W-:Y:S01]  /*4810*/  @P0 R2UR UR4, R0 ;  /* 0x00000000000402ca */ /* 0x000fe200000e0000 */
[----:B------:R-:W-:Y:S01]  /*4820*/  VIADD R0, R12, 0x120 ;  /* 0x000001200c007836 */ /* 0x000fe20000000000 */
[----:B------:R-:W-:Y:S02]  /*4830*/  @P0 LOP3.LUT R8, R9, 0xffff, RZ, 0xc0, !PT ;  /* 0x0000ffff09080812 */ /* 0x000fe400078ec0ff */
[----:B------:R-:W-:Y:S02]  /*4840*/  @P0 R2UR UR6, R6 ;  /* 0x00000000060602ca */ /* 0x000fe400000e0000 */
[----:B------:R-:W-:Y:S02]  /*4850*/  PRMT R0, RZ, 0x654, R0 ;  /* 0x00000654ff007816 */ /* 0x000fe40000000000 */
[----:B------:R-:W-:Y:S02]  /*4860*/  @P0 R2UR UR5, R8 ;  /* 0x00000000080502ca */ /* 0x000fe400000e0000 */
[----:B------:R1:W-:Y:S03]  /*4870*/  SYNCS.ARRIVE.TRANS64.RED.A1T0 RZ, [R0+URZ], RZ ;  /* 0x000000ff00ff79a7 */ /* 0x0003e600081004ff */
[----:B------:R-:W-:Y:S04]  /*4880*/  @UP1 UMOV UR25, UR4 ;  /* 0x0000000400191c82 */ /* 0x000fe80008000000 */
[----:B------:R-:W-:Y:S04]  /*4890*/  @UP1 UMOV UR14, UR6 ;  /* 0x00000006000e1c82 */ /* 0x000fe80008000000 */
[----:B------:R-:W-:Y:S01]  /*48a0*/  @UP1 UMOV UR13, UR5 ;  /* 0x00000005000d1c82 */ /* 0x000fe20008000000 */
[----:B------:R-:W-:Y:S05]  /*48b0*/  BRA.U !UP0, `(.L_x_86) ;  /* 0x0000000108a47547 */ /* 0x000fea000b800000 */
[----:B------:R-:W-:Y:S02]  /*48c0*/  UIMAD.WIDE.U32 UR8, UR13, UR35, URZ ;  /* 0x000000230d0872a5 */ /* 0x000fe4000f8e00ff */
[----:B------:R-:W-:Y:S02]  /*48d0*/  UIMAD.WIDE.U32 UR10, UR14, UR32, URZ ;  /* 0x000000200e0a72a5 */ /* 0x000fe4000f8e00ff */
[----:B------:R-:W-:Y:S02]  /*48e0*/  USEL UR4, UR27, UR29, !UP5 ;  /* 0x0000001d1b047287 */ /* 0x000fe4000e800000 */
[----:B------:R-:W-:Y:S02]  /*48f0*/  USEL UR7, UR28, UR31, !UP6 ;  /* 0x0000001f1c077287 */ /* 0x000fe4000f000000 */
[----:B------:R-:W-:Y:S02]  /*4900*/  UIMAD.WIDE.U32 UR18, UR4, UR16, URZ ;  /* 0x00000010041272a5 */ /* 0x000fe4000f8e00ff */
[----:B------:R-:W-:Y:S01]  /*4910*/  UIMAD.WIDE.U32 UR20, UR7, UR16, URZ ;  /* 0x00000010071472a5 */ /* 0x000fe2000f8e00ff */
[----:B------:R-:W-:Y:S02]  /*4920*/  UMOV UR5, UR9 ;  /* 0x0000000900057c82 */ /* 0x000fe40008000000 */
[----:B------:R-:W-:Y:S03]  /*4930*/  USHF.R.U32.HI UR6, URZ, UR38, UR5 ;  /* 0x00000026ff067299 */ /* 0x000fe60008011605 */
[----:B------:R-:W-:Y:S01]  /*4940*/  UMOV UR5, UR11 ;  /* 0x0000000b00057c82 */ /* 0x000fe20008000000 */
[----:B------:R-:W-:Y:S02]  /*4950*/  USEL UR6, UR13, UR6, !UP5 ;  /* 0x000000060d067287 */ /* 0x000fe4000e800000 */
[----:B------:R-:W-:Y:S02]  /*4960*/  USHF.R.U32.HI UR8, URZ, UR33, UR5 ;  /* 0x00000021ff087299 */ /* 0x000fe40008011605 */
[----:B------:R-:W-:Y:S01]  /*4970*/  UIMAD.WIDE.U32 UR10, UR6, UR16, URZ ;  /* 0x00000010060a72a5 */ /* 0x000fe2000f8e00ff */
[----:B------:R-:W-:Y:S02]  /*4980*/  UMOV UR5, UR19 ;  /* 0x0000001300057c82 */ /* 0x000fe40008000000 */
[----:B------:R-:W-:Y:S03]  /*4990*/  @UP4 USHF.R.U32.HI UR4, URZ, UR17, UR5 ;  /* 0x00000011ff044299 */ /* 0x000fe60008011605 */
[----:B------:R-:W-:Y:S01]  /*49a0*/  UMOV UR5, UR21 ;  /* 0x0000001500057c82 */ /* 0x000fe20008000000 */
[----:B------:R-:W-:Y:S02]  /*49b0*/  UIMAD UR4, UR40, UR4, URZ ;  /* 0x00000004280472a4 */ /* 0x000fe4000f8e02ff */
[----:B------:R-:W-:Y:S02]  /*49c0*/  @UP4 USHF.R.U32.HI UR7, URZ, UR17, UR5 ;  /* 0x00000011ff074299 */ /* 0x000fe40008011605 */
[----:B------:R-:W-:Y:S02]  /*49d0*/  USEL UR5, UR14, UR8, !UP6 ;  /* 0x000000080e057287 */ /* 0x000fe4000f000000 */
[----:B------:R-:W-:Y:S02]  /*49e0*/  UIMAD UR8, UR40, UR7, URZ ;  /* 0x00000007280872a4 */ /* 0x000fe4000f8e02ff */
[----:B------:R-:W-:Y:S03]  /*49f0*/  UISETP.GE.AND UP0, UPT, UR6, UR4, UPT ;  /* 0x000000040600728c */ /* 0x000fe6000bf06270 */
[----:B------:R-:W-:Y:S01]  /*4a00*/  UMOV UR4, UR11 ;  /* 0x0000000b00047c82 */ /* 0x000fe20008000000 */
[----:B------:R-:W-:Y:S02]  /*4a10*/  UISETP.GE.OR UP0, UPT, UR5, UR8, UP0 ;  /* 0x000000080500728c */ /* 0x000fe40008706670 */
[----:B------:R-:W-:Y:S02]  /*4a20*/  USHF.R.U32.HI UR4, URZ, UR17, UR4 ;  /* 0x00000011ff047299 */ /* 0x000fe40008011604 */
[----:B------:R-:W-:Y:S02]  /*4a30*/  UIMAD.WIDE.U32 UR8, UR5, UR16, URZ ;  /* 0x00000010050872a5 */ /* 0x000fe4000f8e00ff */
[----:B------:R-:W-:Y:S04]  /*4a40*/  USEL UR10, UR6, UR4, !UP4 ;  /* 0x00000004060a7287 */ /* 0x000fe8000e000000 */
[----:B------:R-:W-:Y:S01]  /*4a50*/  UIADD3 UR11, UPT, UPT, -UR10, URZ, URZ ;  /* 0x000000ff0a0b7290 */ /* 0x000fe2000fffe1ff */
[----:B------:R-:W-:Y:S02]  /*4a60*/  @!UP0 UMOV UR4, UR9 ;  /* 0x0000000900048c82 */ /* 0x000fe40008000000 */
[----:B------:R-:W-:Y:S02]  /*4a70*/  @!UP0 USHF.R.U32.HI UR4, URZ, UR17, UR4 ;  /* 0x00000011ff048299 */ /* 0x000fe40008011604 */
[----:B------:R-:W-:Y:S02]  /*4a80*/  UIMAD UR8, UR40, UR11, UR6 ;  /* 0x0000000b280872a4 */ /* 0x000fe4000f8e0206 */
[----:B------:R-:W-:Y:S04]  /*4a90*/  @!UP0 USEL UR4, UR5, UR4, !UP4 ;  /* 0x0000000405048287 */ /* 0x000fe8000e000000 */
[----:B------:R-:W-:Y:S02]  /*4aa0*/  @!UP0 UIMAD UR8, UR7, UR8, UR4 ;  /* 0x00000008070882a4 */ /* 0x000fe4000f8e0204 */
[----:B------:R-:W-:Y:S02]  /*4ab0*/  @!UP0 UIADD3 UR9, UPT, UPT, UR10, -UR4, URZ ;  /* 0x800000040a098290 */ /* 0x000fe4000fffe0ff */
[----:B------:R-:W-:Y:S02]  /*4ac0*/  UIADD3 UR4, UPT, UPT, -UR5, URZ, URZ ;  /* 0x000000ff05047290 */ /* 0x000fe4000fffe1ff */
[----:B------:R-:W-:Y:S02]  /*4ad0*/  UIADD3 UR7, UPT, UPT, -UR6, URZ, URZ ;  /* 0x000000ff06077290 */ /* 0x000fe4000fffe1ff */
[----:B------:R-:W-:Y:S02]  /*4ae0*/  @!UP0 UIMAD UR6, UR9, UR40, UR5 ;  /* 0x00000028090682a4 */ /* 0x000fe4000f8e0205 */
[----:B------:R-:W-:Y:S02]  /*4af0*/  UIMAD UR14, UR15, UR4, UR14 ;  /* 0x000000040f0e72a4 */ /* 0x000fe4000f8e020e */
[----:B------:R-:W-:Y:S01]  /*4b00*/  UIMAD UR13, UR34, UR7, UR13 ;  /* 0x00000007220d72a4 */ /* 0x000fe2000f8e020d */
[----:B------:R-:W-:Y:S02]  /*4b10*/  @!UP0 UMOV UR5, UR8 ;  /* 0x0000000800058c82 */ /* 0x000fe40008000000 */
[----:B------:R-:W-:Y:S02]  /*4b20*/  UIMAD UR14, UR5, UR15, UR14 ;  /* 0x0000000f050e72a4 */ /* 0x000fe4000f8e020e */
[----:B------:R-:W-:Y:S11]  /*4b30*/  UIMAD UR13, UR6, UR34, UR13 ;  /* 0x00000022060d72a4 */ /* 0x000ff6000f8e020d */
[----:B------:R-:W-:Y:S01]  /*4b40*/  @!UPT UIADD3 URZ, UPT, UPT, URZ, URZ, URZ ;  /* 0x000000fffffff290 */ /* 0x000fe2000fffe0ff */
.L_x_86:
[----:B------:R-:W2:Y:S01]  /*4b50*/  @!UP2 LDCU.128 UR20, c[0x0][0xb10] ;  /* 0x00016200ff14a7ac */ /* 0x000ea20008000c00 */
[C---:B------:R-:W-:Y:S02]  /*4b60*/  ISETP.NE.U32.AND P1, PT, R4.reuse, RZ, PT ;  /* 0x000000ff0400720c */ /* 0x040fe40003f25070 */
[----:B------:R-:W-:Y:S02]  /*4b70*/  ISETP.NE.U32.AND P0, PT, R4, RZ, PT ;  /* 0x000000ff0400720c */ /* 0x000fe40003f05070 */
[C---:B------:R-:W-:Y:S02]  /*4b80*/  ISETP.NE.AND.EX P1, PT, R5.reuse, RZ, PT, P1 ;  /* 0x000000ff0500720c */ /* 0x040fe40003f25310 */
[----:B------:R-:W-:Y:S01]  /*4b90*/  ISETP.NE.AND.EX P0, PT, R5, RZ, PT, P0 ;  /* 0x000000ff0500720c */ /* 0x000fe20003f05300 */
[----:B------:R-:W3:Y:S01]  /*4ba0*/  @!UP2 LDCU UR5, c[0x0][0xb0c] ;  /* 0x00016180ff05a7ac */ /* 0x000ee20008000800 */
[----:B------:R-:W-:Y:S02]  /*4bb0*/  USHF.L.U32 UR11, UR26, 0x6, URZ ;  /* 0x000000061a0b7899 */ /* 0x000fe400080006ff */
[----:B------:R-:W-:Y:S02]  /*4bc0*/  USHF.L.U32 UR10, UR30, 0x6, URZ ;  /* 0x000000061e0a7899 */ /* 0x000fe400080006ff */
[----:B--2---:R-:W-:Y:S07]  /*4bd0*/  UIMAD.WIDE.U32 UR6, UR14, UR20, URZ ;  /* 0x000000140e0672a5 */ /* 0x004fee000f8e00ff */
[----:B------:R-:W-:Y:S01]  /*4be0*/  @!UP2 UMOV UR4, UR7 ;  /* 0x000000070004ac82 */ /* 0x000fe20008000000 */
[----:B---3--:R-:W-:Y:S02]  /*4bf0*/  @!UP2 UISETP.NE.AND UP0, UPT, UR5, 0x1, UPT ;  /* 0x000000010500a88c */ /* 0x008fe4000bf05270 */
[----:B------:R-:W-:Y:S02]  /*4c00*/  @!UP2 USHF.R.U32.HI UR4, URZ, UR21, UR4 ;  /* 0x00000015ff04a299 */ /* 0x000fe40008011604 */
[----:B------:R-:W-:Y:S02]  /*4c10*/  UIMAD.WIDE.U32 UR6, UR13, UR23, URZ ;  /* 0x000000170d0672a5 */ /* 0x000fe4000f8e00ff */
[----:B------:R-:W-:Y:S02]  /*4c20*/  @!UP2 USEL UR8, UR14, UR4, !UP0 ;  /* 0x000000040e08a287 */ /* 0x000fe4000c000000 */
[----:B------:R-:W-:Y:S03]  /*4c30*/  @!UP2 UISETP.NE.AND UP0, UPT, UR22, 0x1, UPT ;  /* 0x000000011600a88c */ /* 0x000fe6000bf05270 */
[----:B------:R-:W-:Y:S02]  /*4c40*/  @!UP2 UMOV UR6, UR7 ;  /* 0x000000070006ac82 */ /* 0x000fe40008000000 */
[----:B------:R-:W2:Y:S02]  /*4c50*/  @!UP2 LDCU UR4, c[0x0][0xb20] ;  /* 0x00016400ff04a7ac */ /* 0x000ea40008000800 */
[----:B--2---:R-:W-:Y:S04]  /*4c60*/  @!UP2 USHF.R.U32.HI UR6, URZ, UR4, UR6 ;  /* 0x00000004ff06a299 */ /* 0x004fe80008011606 */
[----:B------:R-:W-:Y:S04]  /*4c70*/  @!UP2 USEL UR6, UR13, UR6, !UP0 ;  /* 0x000000060d06a287 */ /* 0x000fe8000c000000 */
[----:B------:R-:W-:Y:S02]  /*4c80*/  @!UP2 UIADD3 UR4, UPT, UPT, -UR8, UR6, URZ ;  /* 0x000000060804a290 */ /* 0x000fe4000fffe1ff */
[----:B------:R-:W-:Y:S02]  /*4c90*/  @!UP2 UIADD3 UR6, UPT, UPT, UR8, -UR6, URZ ;  /* 0x800000060806a290 */ /* 0x000fe4000fffe0ff */
[----:B------:R-:W-:Y:S02]  /*4ca0*/  @!UP2 UIMAD UR14, UR4, UR5, UR14 ;  /* 0x00000005040ea2a4 */ /* 0x000fe4000f8e020e */
[----:B------:R-:W-:Y:S01]  /*4cb0*/  @!UP2 UIMAD UR13, UR6, UR22, UR13 ;  /* 0x00000016060da2a4 */ /* 0x000fe2000f8e020d */
[----:B------:R-:W-:Y:S11]  /*4cc0*/  BRA.U UP3, `(.L_x_87) ;  /* 0x0000000103107547 */ /* 0x000ff6000b800000 */
[----:B------:R-:W-:Y:S04]  /*4cd0*/  MOV R6, UR37 ;  /* 0x0000002500067c02 */ /* 0x000fe80008000f00 */
[----:B------:R-:W-:Y:S04]  /*4ce0*/  SHF.L.U32 R6, R6, 0x1f, RZ ;  /* 0x0000001f06067819 */ /* 0x000fe800000006ff */
[----:B------:R-:W2:Y:S02]  /*4cf0*/  SYNCS.PHASECHK.TRANS64.TRYWAIT P2, [UR24+0x108], R6 ;  /* 0x00010806ff0075a7 */ /* 0x000ea40008041118 */
[----:B--2---:R-:W-:Y:S05]  /*4d00*/  @!P2 BRA `(.L_x_88) ;  /* 0x00000038003ca947 */ /* 0x004fea0003800000 */
.L_x_87:
[----:B------:R-:W-:Y:S05]  /*4d10*/  @!P1 BRA `(.L_x_89) ;  /* 0x0000000000309947 */ /* 0x000fea0003800000 */
[----:B----4-:R-:W-:Y:S01]  /*4d20*/  ISETP.NE.U32.AND P1, PT, R2, RZ, PT ;  /* 0x000000ff0200720c */ /* 0x010fe20003f25070 */
[----:B------:R-:W2:Y:S01]  /*4d30*/  LDCU.64 UR4, c[0x0][0x358] ;  /* 0x00006b00ff0477ac */ /* 0x000ea20008000a00 */
[----:B------:R-:W-:Y:S02]  /*4d40*/  IMAD.MOV.U32 R45, RZ, RZ, 0x1 ;  /* 0x00000001ff2d7424 */ /* 0x000fe400078e00ff */
[----:B------:R-:W-:Y:S11]  /*4d50*/  ISETP.NE.AND.EX P1, PT, R3, RZ, PT, P1 ;  /* 0x000000ff0300720c */ /* 0x000ff60003f25310 */
[----:B------:R-:W-:Y:S02]  /*4d60*/  @!UPT UIADD3 URZ, UPT, UPT, URZ, URZ, URZ ;  /* 0x000000fffffff290 */ /* 0x000fe4000fffe0ff */
[----:B------:R-:W3:Y:S01]  /*4d70*/  @P1 LDC.64 R8, c[0x0][0x888] ;  /* 0x00022200ff081b82 */ /* 0x000ee20000000a00 */
[----:B-1----:R-:W-:Y:S04]  /*4d80*/  @P1 IMAD R0, R4, UR36, RZ ;  /* 0x0000002404001c24 */ /* 0x002fe8000f8e02ff */
[----:B---3--:R-:W-:Y:S04]  /*4d90*/  @P1 IMAD.WIDE R8, R0, 0x4, R8 ;  /* 0x0000000400081825 */ /* 0x008fe800078e0208 */
[----:B------:R-:W-:Y:S01]  /*4da0*/  HFMA2 R0, -RZ, RZ, 0, 5.9604644775390625e-08 ;  /* 0x00000001ff007431 */ /* 0x000fe200000001ff */
[----:B--2--5:R2:W5:Y:S04]  /*4db0*/  @P1 LDG.E R26, desc[UR4][R8.64] ;  /* 0x00000004081a1981 */ /* 0x024568000c1e1900 */
[----:B------:R-:W-:Y:S01]  /*4dc0*/  @!P1 PRMT R45, R0, 0x7610, R45 ;  /* 0x00007610002d9816 */ /* 0x000fe2000000002d */
[----:B--2---:R-:W3:Y:S06]  /*4dd0*/  @!P1 LDC R26, c[0x0][0x880] ;  /* 0x00022000ff1a9b82 */ /* 0x004eec0000000800 */
.L_x_89:
[----:B---3-5:R-:W-:Y:S01]  /*4de0*/  @!P0 FSETP.EQ.AND P1, PT, R26, RZ, PT ;  /* 0x000000ff1a00820b */ /* 0x028fe20003f22000 */
[----:B------:R-:W-:Y:S01]  /*4df0*/  @!UPT UIADD3 URZ, UPT, UPT, URZ, URZ, URZ ;  /* 0x000000fffffff290 */ /* 0x000fe2000fffe0ff */
[----:B------:R-:W-:Y:S11]  /*4e00*/  @!P0 BRA `(.L_x_90) ;  /* 0x0000000000188947 */ /* 0x000ff60003800000 */
[----:B------:R-:W-:Y:S02]  /*4e10*/  LOP3.LUT P0, RZ, R45, 0xff, RZ, 0xc0, !PT ;  /* 0x000000ff2dff7812 */ /* 0x000fe4000780c0ff */
[----:B----4-:R-:W-:Y:S04]  /*4e20*/  ISETP.NE.U32.AND P1, PT, R2, RZ, PT ;  /* 0x000000ff0200720c */ /* 0x010fe80003f25070 */
[----:B------:R-:W-:Y:S04]  /*4e30*/  ISETP.NE.AND.EX P1, PT, R3, RZ, PT, P1 ;  /* 0x000000ff0300720c */ /* 0x000fe80003f25310 */
[----:B------:R-:W-:Y:S03]  /*4e40*/  PLOP3.LUT P1, PT, P1, PT, PT, 0x8, 0x80 ;  /* 0x000000000080781c */ /* 0x000fe60000f2e170 */
[----:B------:R-:W-:Y:S11]  /*4e50*/  @P0 FSETP.EQ.AND P1, PT, R26, RZ, PT ;  /* 0x000000ff1a00020b */ /* 0x000ff60003f22000 */
[----:B------:R-:W-:Y:S02]  /*4e60*/  @!UPT UIADD3 URZ, UPT, UPT, URZ, URZ, URZ ;  /* 0x000000fffffff290 */ /* 0x000fe4000fffe0ff */
.L_x_90:
[----:B------:R-:W-:Y:S01]  /*4e70*/  ULEA UR4, UR12, UR24, 0x3 ;  /* 0x000000180c047291 */ /* 0x000fe2000f8e18ff */
[----:B------:R-:W-:Y:S02]  /*4e80*/  SHF.L.U32 R9, R15, 0x1f, RZ ;  /* 0x0000001f0f097819 */ /* 0x000fe400000006ff */
[----:B------:R-:W-:Y:S04]  /*4e90*/  ELECT P0, URZ, PT ;  /* 0x0000000000ff782f */ /* 0x000fe80003800000 */
[----:B------:R-:W-:Y:S02]  /*4ea0*/  PLOP3.LUT P1, PT, P1, P0, PT, 0xf2, 0x2f ;  /* 0x00000000002f781c */ /* 0x000fe40000f21e72 */
[----:B------:R-:W2:Y:S11]  /*4eb0*/  SYNCS.PHASECHK.TRANS64.TRYWAIT P2, [UR4+0xe8], R9 ;  /* 0x0000e809ff0075a7 */ /* 0x000eb60008041104 */
[----:B------:R-:W-:Y:S05]  /*4ec0*/  @!P1 IADD3 R8, P0, PT, R16, 0x580, RZ ;  /* 0x0000058010089810 */ /* 0x000fea0007f1e0ff */
[----:B-1----:R-:W-:Y:S01]  /*4ed0*/  @!P1 IMAD.X R6, RZ, RZ, R17, P0 ;  /* 0x000000ffff069224 */ /* 0x002fe200000e0611 */
[----:B--2---:R-:W-:Y:S07]  /*4ee0*/  @!P2 BRA `(.L_x_91) ;  /* 0x0000003400dca947 */ /* 0x004fee0003800000 */
.L_x_180:
[----:B------:R-:W-:Y:S01]  /*4ef0*/  @!P1 R2UR UR7, R6 ;  /* 0x00000000060792ca */ /* 0x000fe200000e0000 */
[----:B------:R-:W-:Y:S01]  /*4f00*/  UIADD3 UR5, UPT, UPT, UR12, 0x1, URZ ;  /* 0x000000010c057890 */ /* 0x000fe2000fffe0ff */
[----:B------:R-:W-:Y:S01]  /*4f10*/  @!P1 R2UR UR6, R8 ;  /* 0x00000000080692ca */ /* 0x000fe200000e0000 */
[----:B------:R-:W-:Y:S01]  /*4f20*/  UIADD3 UR9, UPT, UPT, UR4, 0xd0, URZ ;  /* 0x000000d004097890 */ /* 0x000fe2000fffe0ff */
[----:B------:R-:W-:Y:S01]  /*4f30*/  @!P1 IMAD.MOV.U32 R6, RZ, RZ, 0x1000 ;  /* 0x00001000ff069424 */ /* 0x000fe200078e00ff */
[----:B------:R-:W-:Y:S01]  /*4f40*/  UISETP.NE.AND UP0, UPT, UR5, 0x3, UPT ;  /* 0x000000030500788c */ /* 0x000fe2000bf05270 */
[----:B------:R-:W-:Y:S01]  /*4f50*/  VIADD R14, R14, 0x1 ;  /* 0x000000010e0e7836 */ /* 0x000fe20000000000 */
[----:B------:R-:W-:Y:S01]  /*4f60*/  UMOV UR22, 0x0 ;  /* 0x0000000000167882 */ /* 0x000fe20000000000 */
[----:B------:R-:W-:Y:S01]  /*4f70*/  UMOV UR23, 0x10000000 ;  /* 0x1000000000177882 */ /* 0x000fe20000000000 */
[----:B------:R-:W-:Y:S04]  /*4f80*/  UPRMT UR20, UR54, 0x654, UR9 ;  /* 0x0000065436147896 */ /* 0x000fe80008000009 */
[----:B-1----:R-:W-:Y:S01]  /*4f90*/  IMAD.U32 R9, RZ, RZ, UR7 ;  /* 0x00000007ff097e24 */ /* 0x002fe2000f8e00ff */
[----:B------:R-:W-:Y:S01]  /*4fa0*/  USEL UR7, URZ, 0x1, UP0 ;  /* 0x00000001ff077887 */ /* 0x000fe20008000000 */
[----:B------:R-:W-:Y:S01]  /*4fb0*/  IMAD.U32 R8, RZ, RZ, UR6 ;  /* 0x00000006ff087e24 */ /* 0x000fe2000f8e00ff */
[----:B------:R-:W-:Y:S02]  /*4fc0*/  USEL UR6, UR5, URZ, UP0 ;  /* 0x000000ff05067287 */ /* 0x000fe40008000000 */
[----:B------:R-:W-:Y:S01]  /*4fd0*/  VOTEU.ALL UP0, P1 ;  /* 0x0000000000ff7886 */ /* 0x000fe20000800000 */
[----:B------:R-:W-:Y:S02]  /*4fe0*/  @!P1 R2UR UR19, R9 ;  /* 0x00000000091392ca */ /* 0x000fe400000e0000 */
[----:B------:R-:W-:Y:S02]  /*4ff0*/  @!P1 R2UR UR18, R8 ;  /* 0x00000000081292ca */ /* 0x000fe400000e0000 */
[----:B------:R-:W-:Y:S01]  /*5000*/  @!UP0 ULEA UR5, UR12, UR24, 0xc ;  /* 0x000000180c058291 */ /* 0x000fe2000f8e60ff */
[----:B------:R-:W-:Y:S02]  /*5010*/  LOP3.LUT R15, R15, UR7, RZ, 0x3c, !PT ;  /* 0x000000070f0f7c12 */ /* 0x000fe4000f8e3cff */
[----:B------:R-:W-:Y:S01]  /*5020*/  UMOV UR12, UR36 ;  /* 0x00000024000c7c82 */ /* 0x000fe20008000000 */
[----:B------:R-:W-:Y:S01]  /*5030*/  @!UP0 UIADD3 UR8, UPT, UPT, UR5, 0x200, URZ ;  /* 0x0000020005088890 */ /* 0x000fe2000fffe0ff */
[----:B------:R-:W-:Y:S01]  /*5040*/  SHF.L.U32 R0, R15, 0x1f, RZ ;  /* 0x0000001f0f007819 */ /* 0x000fe200000006ff */
[----:B------:R-:W-:Y:S01]  /*5050*/  VOTEU.ALL UP0, P1 ;  /* 0x0000000000ff7886 */ /* 0x000fe20000800000 */
[----:B------:R-:W-:Y:S06]  /*5060*/  ULEA UR5, UR6, UR24, 0x3 ;  /* 0x0000001806057291 */ /* 0x000fec000f8e18ff */
[----:B------:R1:W-:Y:S01]  /*5070*/  @!UP0 UTMALDG.3D [UR8], [UR18], desc[UR22] ;  /* 0x00001608120085b4 */ /* 0x0003e20008011000 */
[----:B------:R1:W-:Y:S01]  /*5080*/  @!P1 SYNCS.ARRIVE.TRANS64.RED.A0TR RZ, [UR4+0xd0], R6 ;  /* 0x0000d006ffff99a7 */ /* 0x0003e20008300404 */
[----:B------:R-:W-:Y:S01]  /*5090*/  SYNCS.ARRIVE.TRANS64.RED.A1T0 RZ, [UR20], RZ ;  /* 0x000000ffffff79a7 */ /* 0x000fe20008100414 */
[----:B------:R-:W2:Y:S02]  /*50a0*/  SYNCS.PHASECHK.TRANS64.TRYWAIT P0, [UR5+0xe8], R0 ;  /* 0x0000e800ff0075a7 */ /* 0x000ea40008001105 */
[----:B-12---:R-:W-:Y:S05]  /*50b0*/  @!P0 BRA `(.L_x_92) ;  /* 0x0000003400808947 */ /* 0x006fea0003800000 */
.L_x_182:
[----:B------:R-:W-:Y:S01]  /*50c0*/  UIADD3 UR9, UPT, UPT, UR5, 0xd0, URZ ;  /* 0x000000d005097890 */ /* 0x000fe2000fffe0ff */
[----:B-1----:R-:W-:Y:S01]  /*50d0*/  @!P1 IADD3 R6, P0, PT, R16, 0x580, RZ ;  /* 0x0000058010069810 */ /* 0x002fe20007f1e0ff */
[----:B------:R-:W-:Y:S01]  /*50e0*/  UPLOP3.LUT UP3, UPT, UPT, UPT, UPT, 0x80, 0x8 ;  /* 0x000000000008789c */ /* 0x000fe20003f6f070 */
[----:B------:R-:W-:Y:S01]  /*50f0*/  R2UR UR23, R47 ;  /* 0x000000002f1772ca */ /* 0x000fe200000e0000 */
[----:B------:R-:W-:Y:S01]  /*5100*/  UMOV UR20, 0x0 ;  /* 0x0000000000147882 */ /* 0x000fe20000000000 */
[----:B------:R-:W-:Y:S01]  /*5110*/  @!P1 R2UR UR7, R6 ;  /* 0x00000000060792ca */ /* 0x000fe200000e0000 */
[----:B------:R-:W-:Y:S01]  /*5120*/  @!P1 IMAD.X R0, RZ, RZ, R17, P0 ;  /* 0x000000ffff009224 */ /* 0x000fe200000e0611 */
[----:B------:R-:W-:Y:S01]  /*5130*/  UMOV UR21, 0x10000000 ;  /* 0x1000000000157882 */ /* 0x000fe20000000000 */
[----:B------:R-:W-:Y:S01]  /*5140*/  UMOV UR12, UR36 ;  /* 0x00000024000c7c82 */ /* 0x000fe20008000000 */
[----:B------:R-:W-:Y:S01]  /*5150*/  VOTEU.ALL UP0, P1 ;  /* 0x0000000000ff7886 */ /* 0x000fe20000800000 */
[----:B------:R-:W-:Y:S01]  /*5160*/  R2UR UR22, R48 ;  /* 0x00000000301672ca */ /* 0x000fe200000e0000 */
[----:B------:R-:W-:Y:S01]  /*5170*/  UMOV UR36, UR25 ;  /* 0x0000001900247c82 */ /* 0x000fe20008000000 */
[----:B------:R-:W-:Y:S02]  /*5180*/  @!P1 R2UR UR4, R0 ;  /* 0x00000000000492ca */ /* 0x000fe400000e0000 */
[----:B------:R-:W-:Y:S01]  /*5190*/  @!UP0 UIADD3 UR10, UPT, UPT, UR10, 0x20, URZ ;  /* 0x000000200a0a8890 */ /* 0x000fe2000fffe0ff */
[C---:B------:R-:W-:Y:S01]  /*51a0*/  ISETP.NE.AND P0, PT, R14.reuse, 0x2, PT ;  /* 0x000000020e00780c */ /* 0x040fe20003f05270 */
[----:B------:R-:W-:Y:S02]  /*51b0*/  UIADD3 UR30, UPT, UPT, UR13, UR23, URZ ;  /* 0x000000170d1e7290 */ /* 0x000fe4000fffe0ff */
[----:B------:R-:W-:Y:S01]  /*51c0*/  IMAD.U32 R8, RZ, RZ, UR7 ;  /* 0x00000007ff087e24 */ /* 0x000fe2000f8e00ff */
[----:B------:R-:W-:Y:S02]  /*51d0*/  SEL R0, RZ, 0x1, P0 ;  /* 0x00000001ff007807 */ /* 0x000fe40000000000 */
[----:B------:R-:W-:Y:S02]  /*51e0*/  SEL R14, R14, RZ, P0 ;  /* 0x000000ff0e0e7207 */ /* 0x000fe40000000000 */
[----:B------:R-:W-:Y:S01]  /*51f0*/  @!P1 R2UR UR18, R8 ;  /* 0x00000000081292ca */ /* 0x000fe200000e0000 */
[----:B------:R-:W-:Y:S01]  /*5200*/  UIADD3 UR26, UPT, UPT, UR14, UR22, URZ ;  /* 0x000000160e1a7290 */ /* 0x000fe2000fffe0ff */
[----:B------:R-:W-:Y:S01]  /*5210*/  IMAD.U32 R9, RZ, RZ, UR4 ;  /* 0x00000004ff097e24 */ /* 0x000fe2000f8e00ff */
[----:B------:R-:W-:Y:S01]  /*5220*/  @!UP0 ULEA UR4, UR6, UR24, 0xc ;  /* 0x0000001806048291 */ /* 0x000fe2000f8e60ff */
[----:B------:R-:W-:Y:S03]  /*5230*/  LOP3.LUT R13, R13, R0, RZ, 0x3c, !PT ;  /* 0x000000000d0d7212 */ /* 0x000fe600078e3cff */
[----:B------:R-:W-:Y:S01]  /*5240*/  @!P1 R2UR UR19, R9 ;  /* 0x00000000091392ca */ /* 0x000fe200000e0000 */
[----:B------:R-:W-:Y:S01]  /*5250*/  @!UP0 UIADD3 UR8, UPT, UPT, UR4, 0x200, URZ ;  /* 0x0000020004088890 */ /* 0x000fe2000fffe0ff */
[----:B------:R-:W-:Y:S01]  /*5260*/  VOTEU.ALL UP0, P1 ;  /* 0x0000000000ff7886 */ /* 0x000fe20000800000 */
[----:B------:R-:W-:Y:S10]  /*5270*/  UPRMT UR4, UR54, 0x654, UR9 ;  /* 0x0000065436047896 */ /* 0x000ff40008000009 */
[----:B------:R1:W-:Y:S01]  /*5280*/  @!UP0 UTMALDG.3D [UR8], [UR18], desc[UR20] ;  /* 0x00001408120085b4 */ /* 0x0003e20008011000 */
[----:B------:R3:W-:Y:S01]  /*5290*/  @!P1 SYNCS.ARRIVE.TRANS64.RED.A0TR RZ, [UR5+0xd0], R7 ;  /* 0x0000d007ffff99a7 */ /* 0x0007e20008300405 */
[----:B------:R-:W-:Y:S01]  /*52a0*/  SYNCS.ARRIVE.TRANS64.RED.A1T0 RZ, [UR4], RZ ;  /* 0x000000ffffff79a7 */ /* 0x000fe20008100404 */
[----:B------:R-:W-:Y:S04]  /*52b0*/  UIADD3 UR4, UPT, UPT, UR6, 0x1, URZ ;  /* 0x0000000106047890 */ /* 0x000fe8000fffe0ff */
[----:B------:R-:W-:Y:S04]  /*52c0*/  UISETP.NE.AND UP0, UPT, UR4, 0x3, UPT ;  /* 0x000000030400788c */ /* 0x000fe8000bf05270 */
[----:B------:R-:W-:Y:S06]  /*52d0*/  USEL UR5, URZ, 0x1, UP0 ;  /* 0x00000001ff057887 */ /* 0x000fec0008000000 */
[----:B------:R-:W-:Y:S01]  /*52e0*/  LOP3.LUT R15, R15, UR5, RZ, 0x3c, !PT ;  /* 0x000000050f0f7c12 */ /* 0x000fe2000f8e3cff */
[----:B-1----:R-:W-:Y:S01]  /*52f0*/  USEL UR12, UR4, URZ, UP0 ;  /* 0x000000ff040c7287 */ /* 0x002fe20008000000 */
[----:B------:R-:W-:Y:S11]  /*5300*/  BRA.U UP1, `(.L_x_93) ;  /* 0xfffffff101f07547 */ /* 0x000ff6000b83ffff */
[----:B------:R-:W-:Y:S01]  /*5310*/  UIADD3 UR24, UPT, UPT, UR24, 0xe8, URZ ;  /* 0x000000e818187890 */ /* 0x000fe2000fffe0ff */
[----:B----4-:R-:W-:-:S03]  /*5320*/  SHF.L.U32 R2, R15, 0x1f, RZ ;  /* 0x0000001f0f027819 */ /* 0x010fc600000006ff */
[----:B------:R-:W-:-:S09]  /*5330*/  ULEA UR4, UR12, UR24, 0x3 ;  /* 0x000000180c047291 */ /* 0x000fd2000f8e18ff */
[----:B------:R-:W1:Y:S02]  /*5340*/  SYNCS.PHASECHK.TRANS64.TRYWAIT P0, [UR4], R2 ;  /* 0x00000002ff0075a7 */ /* 0x000e640008001104 */
[----:B-1----:R-:W-:Y:S05]  /*5350*/  @!P0 BRA `(.L_x_94) ;  /* 0x0000003000f08947 */ /* 0x002fea0003800000 */
.L_x_184:
        /* <DEDUP_REMOVED lines=9> */
.L_x_186:
[----:B------:R-:W-:-:S04]  /*53f0*/  UIADD3 UR4, UPT, UPT, UR4, 0x1, URZ ;  /* 0x0000000104047890 */ /* 0x000fc8000fffe0ff */
[----:B------:R-:W-:-:S04]  /*5400*/  UISETP.NE.AND UP0, UPT, UR4, 0x3, UPT ;  /* 0x000000030400788c */ /* 0x000fc8000bf05270 */
[----:B------:R-:W-:Y:S02]  /*5410*/  USEL UR5, URZ, 0x1, UP0 ;  /* 0x00000001ff057887 */ /* 0x000fe40008000000 */
[----:B------:R-:W-:-:S04]  /*5420*/  USEL UR4, UR4, URZ, UP0 ;  /* 0x000000ff04047287 */ /* 0x000fc80008000000 */
[----:B------:R-:W-:Y:S01]  /*5430*/  ULEA UR4, UR4, UR24, 0x3 ;  /* 0x0000001804047291 */ /* 0x000fe2000f8e18ff */
[----:B-1----:R-:W-:-:S04]  /*5440*/  LOP3.LUT R2, R15, UR5, RZ, 0x3c, !PT ;  /* 0x000000050f027c12 */ /* 0x002fc8000f8e3cff */
[----:B------:R-:W-:Y:S01]  /*5450*/  SHF.L.U32 R2, R2, 0x1f, RZ ;  /* 0x0000001f02027819 */ /* 0x000fe200000006ff */
[----:B------:R-:W-:-:S07]  /*5460*/  IMAD.U32 R0, RZ, RZ, UR4 ;  /* 0x00000004ff007e24 */ /* 0x000fce000f8e00ff */
.L_x_96:
[----:B-1----:R1:W2:Y:S02]  /*5470*/  SYNCS.PHASECHK.TRANS64.TRYWAIT P0, [R0+URZ], R2 ;  /* 0x00000002000075a7 */ /* 0x0022a400080011ff */
[----:B--2---:R-:W-:Y:S05]  /*5480*/  @!P0 NANOSLEEP.SYNCS 0x989680 ;  /* 0x009896800000895d */ /* 0x004fea0003900000 */
[----:B------:R-:W2:Y:S02]  /*5490*/  @!P0 SYNCS.PHASECHK.TRANS64 P0, [R0+URZ], R2 ;  /* 0x00000002000085a7 */ /* 0x000ea400080010ff */
[----:B--2---:R-:W-:Y:S05]  /*54a0*/  @P0 EXIT ;  /* 0x000000000000094d */ /* 0x004fea0003800000 */
[----:B------:R-:W-:Y:S05]  /*54b0*/  BRA `(.L_x_96) ;  /* 0xfffffffc00ec7947 */ /* 0x000fea000383ffff */
.L_x_84:
[----:B------:R-:W-:-:S06]  /*54c0*/  UISETP.GE.AND UP0, UPT, UR22, 0x4, UPT ;  /* 0x000000041600788c */ /* 0x000fcc000bf06270 */
[----:B------:R-:W-:-:S13]  /*54d0*/  PLOP3.LUT P0, PT, PT, PT, UP0, 0x80, 0x8 ;  /* 0x000000000008781c */ /* 0x000fda0003f0f008 */
[----:B------:R-:W-:Y:S05]  /*54e0*/  @!P0 EXIT ;  /* 0x000000000000894d */ /* 0x000fea0003800000 */
[----:B------:R-:W-:Y:S01]  /*54f0*/  BAR.SYNC.DEFER_BLOCKING 0x6, 0xa0 ;  /* 0x0182800000007b1d */ /* 0x000fe20000010000 */
[C---:B------:R-:W-:Y:S01]  /*5500*/  IMAD.SHL.U32 R3, R55.reuse, 0x20, RZ ;  /* 0x0000002037037824 */ /* 0x040fe200078e00ff */
[----:B------:R-:W-:Y:S01]  /*5510*/  SHF.R.U32.HI R4, RZ, 0x1, R55 ;  /* 0x00000001ff047819 */ /* 0x000fe20000011637 */
[C---:B------:R-:W-:Y:S01]  /*5520*/  IMAD.SHL.U32 R2, R55.reuse, 0x10, RZ ;  /* 0x0000001037027824 */ /* 0x040fe200078e00ff */
[C---:B------:R-:W-:Y:S01]  /*5530*/  LOP3.LUT P0, RZ, R55.reuse, 0x4, RZ, 0xc0, !PT ;  /* 0x0000000437ff7812 */ /* 0x040fe2000780c0ff */
[----:B------:R-:W-:Y:S01]  /*5540*/  IMAD.U32 R23, R55, 0x10000, RZ ;  /* 0x0001000037177824 */ /* 0x000fe200078e00ff */
[----:B------:R-:W-:Y:S01]  /*5550*/  UMOV UR44, 0x400 ;  /* 0x00000400002c7882 */ /* 0x000fe20000000000 */
[----:B------:R-:W1:Y:S01]  /*5560*/  LDCU.64 UR4, c[0x0][0x890] ;  /* 0x00011200ff0477ac */ /* 0x000e620008000a00 */
[----:B------:R-:W2:Y:S01]  /*5570*/  LDC.64 R42, c[0x0][0x8b0] ;  /* 0x00022c00ff2a7b82 */ /* 0x000ea20000000a00 */
[----:B------:R-:W-:Y:S01]  /*5580*/  LOP3.LUT R5, R3, 0xc0, RZ, 0xc0, !PT ;  /* 0x000000c003057812 */ /* 0x000fe200078ec0ff */
[----:B------:R-:W-:Y:S01]  /*5590*/  IMAD.SHL.U32 R44, R55, 0x4, RZ ;  /* 0x00000004372c7824 */ /* 0x000fe200078e00ff */
[----:B------:R-:W-:Y:S01]  /*55a0*/  ULEA UR44, UR54, UR44, 0x18 ;  /* 0x0000002c362c7291 */ /* 0x000fe2000f8ec0ff */
[----:B------:R-:W-:Y:S01]  /*55b0*/  LOP3.LUT R2, R2, 0x600, RZ, 0xc0, !PT ;  /* 0x0000060002027812 */ /* 0x000fe200078ec0ff */
[----:B------:R-:W-:Y:S01]  /*55c0*/  IMAD.MOV.U32 R54, RZ, RZ, 0x10 ;  /* 0x00000010ff367424 */ /* 0x000fe200078e00ff */
[----:B------:R-:W-:Y:S01]  /*55d0*/  LOP3.LUT R4, R5, 0x8, R4, 0xf8, !PT ;  /* 0x0000000805047812 */ /* 0x000fe200078ef804 */
[----:B------:R-:W-:Y:S01]  /*55e0*/  IMAD.MOV.U32 R22, RZ, RZ, RZ ;  /* 0x000000ffff167224 */ /* 0x000fe200078e00ff */
[----:B------:R-:W3:Y:S01]  /*55f0*/  LDC.64 R40, c[0x0][0x8a8] ;  /* 0x00022a00ff287b82 */ /* 0x000ee20000000a00 */
[----:B------:R-:W-:-:S02]  /*5600*/  LOP3.LUT R2, R2, 0x20, R3, 0xf8, !PT ;  /* 0x0000002002027812 */ /* 0x000fc400078ef803 */
[----:B------:R-:W-:Y:S02]  /*5610*/  CS2R R52, SRZ ;  /* 0x0000000000347805 */ /* 0x000fe4000001ff00 */
[----:B------:R-:W-:Y:S01]  /*5620*/  LOP3.LUT R23, R23, 0x600000, RZ, 0xc0, !PT ;  /* 0x0060000017177812 */ /* 0x000fe200078ec0ff */
[----:B------:R-:W-:Y:S01]  /*5630*/  IMAD.MOV.U32 R51, RZ, RZ, RZ ;  /* 0x000000ffff337224 */ /* 0x000fe200078e00ff */
[----:B------:R-:W-:Y:S01]  /*5640*/  LOP3.LUT R44, R4, 0x18, R44, 0x78, !PT ;  /* 0x00000018042c7812 */ /* 0x000fe200078e782c */
[----:B------:R-:W4:Y:S01]  /*5650*/  LDCU UR63, c[0x0][0x370] ;  /* 0x00006e00ff3f77ac */ /* 0x000f220008000800 */
[----:B------:R-:W-:Y:S01]  /*5660*/  LOP3.LUT R2, R2, 0x100, R3, 0xf8, !PT ;  /* 0x0000010002027812 */ /* 0x000fe200078ef803 */
[----:B------:R-:W4:Y:S01]  /*5670*/  LDS R0, [UR44+0x1c0] ;  /* 0x0001c02cff007984 */ /* 0x000f220008000800 */
[----:B-1----:R-:W-:Y:S01]  /*5680*/  IMAD.U32 R57, RZ, RZ, UR4 ;  /* 0x00000004ff397e24 */ /* 0x002fe2000f8e00ff */
[----:B------:R-:W-:Y:S01]  /*5690*/  UIADD3 UR4, UPT, UPT, UR44, 0x200, URZ ;  /* 0x000002002c047890 */ /* 0x000fe2000fffe0ff */
[----:B------:R-:W-:Y:S01]  /*56a0*/  LOP3.LUT R44, R2, R44, RZ, 0xfc, !PT ;  /* 0x0000002c022c7212 */ /* 0x000fe200078efcff */
[----:B------:R-:W-:Y:S01]  /*56b0*/  IMAD.U32 R56, RZ, RZ, UR5 ;  /* 0x00000005ff387e24 */ /* 0x000fe2000f8e00ff */
[----:B------:R-:W-:Y:S01]  /*56c0*/  LOP3.LUT R55, R55, 0x60, RZ, 0xc0, !PT ;  /* 0x0000006037377812 */ /* 0x000fe200078ec0ff */
[----:B------:R-:W1:Y:S01]  /*56d0*/  LDCU UR41, c[0x0][0xb0c] ;  /* 0x00016180ff2977ac */ /* 0x000e620008000800 */
[----:B------:R-:W-:Y:S01]  /*56e0*/  SEL R54, R54, 0xfffffff0, !P0 ;  /* 0xfffffff036367807 */ /* 0x000fe20004000000 */
[----:B------:R-:W-:Y:S01]  /*56f0*/  IMAD.U32 R59, RZ, RZ, UR4 ;  /* 0x00000004ff3b7e24 */ /* 0x000fe2000f8e00ff */
[----:B------:R-:W1:Y:S01]  /*5700*/  LDCU UR39, c[0x0][0xb30] ;  /* 0x00016600ff2777ac */ /* 0x000e620008000800 */
[----:B------:R-:W1:Y:S01]  /*5710*/  LDCU.64 UR60, c[0x0][0x888] ;  /* 0x00011100ff3c77ac */ /* 0x000e620008000a00 */
[----:B------:R-:W1:Y:S01]  /*5720*/  LDCU.64 UR42, c[0x0][0xb28] ;  /* 0x00016500ff2a77ac */ /* 0x000e620008000a00 */
[----:B------:R-:W1:Y:S01]  /*5730*/  LDCU.128 UR56, c[0x0][0xb10] ;  /* 0x00016200ff3877ac */ /* 0x000e620008000c00 */
[----:B------:R-:W1:Y:S01]  /*5740*/  LDCU UR62, c[0x0][0x374] ;  /* 0x00006e80ff3e77ac */ /* 0x000e620008000800 */
[----:B------:R-:W-:Y:S01]  /*5750*/  UMOV UR55, 0x1 ;  /* 0x0000000100377882 */ /* 0x000fe20000000000 */
[----:B------:R-:W-:Y:S01]  /*5760*/  UMOV UR46, URZ ;  /* 0x000000ff002e7c82 */ /* 0x000fe20008000000 */
[----:B------:R-:W-:Y:S01]  /*5770*/  UMOV UR53, URZ ;  /* 0x000000ff00357c82 */ /* 0x000fe20008000000 */
[----:B------:R-:W-:Y:S01]  /*5780*/  UMOV UR52, URZ ;  /* 0x000000ff00347c82 */ /* 0x000fe20008000000 */
[----:B-1234-:R-:W-:-:S07]  /*5790*/  IMAD.IADD R23, R0, 0x1, R23 ;  /* 0x0000000100177824 */ /* 0x01efce00078e0217 */
.L_x_127:
[C---:B------:R-:W-:Y:S02]  /*57a0*/  LEA R0, R51.reuse, UR44, 0x3 ;  /* 0x0000002c33007c11 */ /* 0x040fe4000f8e18ff */
[----:B------:R-:W-:Y:S02]  /*57b0*/  SHF.L.U32 R2, R52, 0x1f, RZ ;  /* 0x0000001f34027819 */ /* 0x000fe400000006ff */
[----:B-1----:R-:W-:Y:S02]  /*57c0*/  LEA R4, R51, UR44, 0x4 ;  /* 0x0000002c33047c11 */ /* 0x002fe4000f8e20ff */
[----:B------:R-:W1:Y:S02]  /*57d0*/  SYNCS.PHASECHK.TRANS64.TRYWAIT P0, [R0+URZ+0x110], R2 ;  /* 0x00011002000075a7 */ /* 0x000e6400080011ff */
[----:B-1----:R-:W-:Y:S05]  /*57e0*/  @!P0 BRA `(.L_x_97) ;  /* 0x0000002c00fc8947 */ /* 0x002fea0003800000 */
.L_x_187:
[----:B------:R-:W-:Y:S01]  /*57f0*/  R2UR UR7, R58 ;  /* 0x000000003a0772ca */ /* 0x000fe200000e0000 */
[----:B------:R-:W2:Y:S01]  /*5800*/  LDS.128 R4, [R4+0x1a0] ;  /* 0x0001a00004047984 */ /* 0x000ea20000000c00 */
[----:B-1----:R-:W-:Y:S01]  /*5810*/  VIADD R0, R0, 0x120 ;  /* 0x0000012000007836 */ /* 0x002fe20000000000 */
[----:B------:R-:W-:Y:S04]  /*5820*/  UISETP.GE.AND UP0, UPT, UR40, 0x1, UPT ;  /* 0x000000012800788c */ /* 0x000fe8000bf06270 */
[----:B------:R-:W-:Y:S01]  /*5830*/  PRMT R0, RZ, 0x654, R0 ;  /* 0x00000654ff007816 */ /* 0x000fe20000000000 */
[----:B------:R-:W-:Y:S01]  /*5840*/  @!PT LDS RZ, [RZ] ;  /* 0x00000000fffff984 */ /* 0x000fe20000000800 */
[----:B------:R-:W-:Y:S01]  /*5850*/  @!PT LDS RZ, [RZ] ;  /* 0x00000000fffff984 */ /* 0x000fe20000000800 */
[----:B------:R-:W-:Y:S01]  /*5860*/  @!PT LDS RZ, [RZ] ;  /* 0x00000000fffff984 */ /* 0x000fe20000000800 */
[----:B------:R-:W-:Y:S01]  /*5870*/  @!PT LDS RZ, [RZ] ;  /* 0x00000000fffff984 */ /* 0x000fe20000000800 */
[----:B------:R1:W-:Y:S06]  /*5880*/  MEMBAR.ALL.CTA ;  /* 0x0000000000007992 */ /* 0x0003ec0000008000 */
[----:B-1----:R-:W1:Y:S02]  /*5890*/  FENCE.VIEW.ASYNC.S ;  /* 0x00000000000073c6 */ /* 0x002e640000000000 */
[----:B-1----:R1:W-:Y:S01]  /*58a0*/  SYNCS.ARRIVE.TRANS64.RED.A1T0 RZ, [R0+URZ], RZ ;  /* 0x000000ff00ff79a7 */ /* 0x0023e200081004ff */
[----:B--2---:R-:W-:Y:S11]  /*58b0*/  LOP3.LUT P0, RZ, R6, 0x1, RZ, 0xc0, !PT ;  /* 0x0000000106ff7812 */ /* 0x004ff6000780c0ff */
[----:B------:R-:W-:Y:S02]  /*58c0*/  @!UPT UIADD3 URZ, UPT, UPT, URZ, URZ, URZ ;  /* 0x000000fffffff290 */ /* 0x000fe4000fffe0ff */
[----:B------:R-:W-:Y:S01]  /*58d0*/  VOTEU.ANY UP1, P0 ;  /* 0x0000000000ff7886 */ /* 0x000fe20000020100 */
[----:B------:R-:W-:Y:S01]  /*58e0*/  PLOP3.LUT P0, PT, PT, PT, UP1, 0x80, 0x8 ;  /* 0x000000000008781c */ /* 0x000fe20003f0f018 */
[----:B------:R-:W-:Y:S06]  /*58f0*/  UP2UR UR4, UPR, URZ, 0x2 ;  /* 0x00000002ff047883 */ /* 0x000fec0008000000 */
[----:B------:R-:W-:Y:S06]  /*5900*/  IMAD.U32 R60, RZ, RZ, UR4 ;  /* 0x00000004ff3c7e24 */ /* 0x000fec000f8e00ff */
[----:B------:R-:W-:Y:S02]  /*5910*/  @P0 SHF.R.U32.HI R2, RZ, 0x10, R5 ;  /* 0x00000010ff020819 */ /* 0x000fe40000011605 */
[----:B------:R-:W-:Y:S02]  /*5920*/  @P0 MOV R3, R4 ;  /* 0x0000000400030202 */ /* 0x000fe40000000f00 */
[----:B------:R-:W-:Y:S02]  /*5930*/  @P0 R2UR UR4, R2 ;  /* 0x00000000020402ca */ /* 0x000fe400000e0000 */
[----:B------:R-:W-:Y:S02]  /*5940*/  @P0 LOP3.LUT R4, R5, 0xffff, RZ, 0xc0, !PT ;  /* 0x0000ffff05040812 */ /* 0x000fe400078ec0ff */
[----:B------:R-:W-:Y:S02]  /*5950*/  @P0 R2UR UR6, R3 ;  /* 0x00000000030602ca */ /* 0x000fe400000e0000 */
[----:B------:R-:W-:Y:S07]  /*5960*/  @P0 R2UR UR5, R4 ;  /* 0x00000000040502ca */ /* 0x000fee00000e0000 */
[----:B------:R-:W-:Y:S02]  /*5970*/  @UP1 UMOV UR7, UR4 ;  /* 0x0000000400071c82 */ /* 0x000fe40008000000 */
[----:B------:R-:W-:Y:S02]  /*5980*/  IMAD.U32 R58, RZ, RZ, UR7 ;  /* 0x00000007ff3a7e24 */ /* 0x000fe4000f8e00ff */
[----:B------:R-:W-:Y:S02]  /*5990*/  @UP1 UMOV UR38, UR6 ;  /* 0x0000000600261c82 */ /* 0x000fe40008000000 */
[----:B------:R-:W-:Y:S01]  /*59a0*/  @UP1 UMOV UR37, UR5 ;  /* 0x0000000500251c82 */ /* 0x000fe20008000000 */
[----:B-1----:R-:W-:Y:S05]  /*59b0*/  BRA.U !UP0, `(.L_x_98) ;  /* 0x0000000108cc7547 */ /* 0x002fea000b800000 */
[----:B------:R-:W1:Y:S01]  /*59c0*/  LDCU UR12, c[0x0][0xb20] ;  /* 0x00016400ff0c77ac */ /* 0x000e620008000800 */
[----:B------:R-:W-:Y:S02]  /*59d0*/  UIMAD.WIDE.U32 UR4, UR62, UR59, URZ ;  /* 0x0000003b3e0472a5 */ /* 0x000fe4000f8e00ff */
[----:B------:R-:W-:Y:S02]  /*59e0*/  UIMAD.WIDE.U32 UR6, UR63, UR56, URZ ;  /* 0x000000383f0672a5 */ /* 0x000fe4000f8e00ff */
[----:B------:R-:W-:Y:S02]  /*59f0*/  UISETP.NE.AND UP0, UPT, UR58, 0x1, UPT ;  /* 0x000000013a00788c */ /* 0x000fe4000bf05270 */
[----:B------:R-:W-:Y:S02]  /*5a00*/  UIMAD.WIDE.U32 UR8, UR37, UR59, URZ ;  /* 0x0000003b250872a5 */ /* 0x000fe4000f8e00ff */
[----:B------:R-:W-:Y:S02]  /*5a10*/  UIMAD.WIDE.U32 UR10, UR38, UR56, URZ ;  /* 0x00000038260a72a5 */ /* 0x000fe4000f8e00ff */
[----:B------:R-:W-:Y:S02]  /*5a20*/  UISETP.NE.AND UP1, UPT, UR41, 0x1, UPT ;  /* 0x000000012900788c */ /* 0x000fe4000bf25270 */
[----:B------:R-:W-:Y:S01]  /*5a30*/  UISETP.NE.AND UP2, UPT, UR40, 0x1, UPT ;  /* 0x000000012800788c */ /* 0x000fe2000bf45270 */
[----:B------:R-:W-:Y:S02]  /*5a40*/  UMOV UR4, UR5 ;  /* 0x0000000500047c82 */ /* 0x000fe40008000000 */
[----:B-1----:R-:W-:Y:S03]  /*5a50*/  USHF.R.U32.HI UR5, URZ, UR12, UR4 ;  /* 0x0000000cff057299 */ /* 0x002fe60008011604 */
[----:B------:R-:W-:Y:S02]  /*5a60*/  UMOV UR4, UR7 ;  /* 0x0000000700047c82 */ /* 0x000fe40008000000 */
[----:B------:R-:W-:Y:S02]  /*5a70*/  USHF.R.U32.HI UR7, URZ, UR57, UR4 ;  /* 0x00000039ff077299 */ /* 0x000fe40008011604 */
[----:B------:R-:W-:Y:S02]  /*5a80*/  USEL UR4, UR62, UR5, !UP0 ;  /* 0x000000053e047287 */ /* 0x000fe4000c000000 */
[----:B------:R-:W-:Y:S01]  /*5a90*/  USEL UR7, UR63, UR7, !UP1 ;  /* 0x000000073f077287 */ /* 0x000fe2000c800000 */
[----:B------:R-:W-:Y:S01]  /*5aa0*/  UMOV UR5, UR9 ;  /* 0x0000000900057c82 */ /* 0x000fe20008000000 */
[----:B------:R-:W-:Y:S02]  /*5ab0*/  UIMAD.WIDE.U32 UR8, UR4, UR42, URZ ;  /* 0x0000002a040872a5 */ /* 0x000fe4000f8e00ff */
[----:B------:R-:W-:Y:S03]  /*5ac0*/  USHF.R.U32.HI UR6, URZ, UR12, UR5 ;  /* 0x0000000cff067299 */ /* 0x000fe60008011605 */
[----:B------:R-:W-:Y:S01]  /*5ad0*/  UMOV UR5, UR11 ;  /* 0x0000000b00057c82 */ /* 0x000fe20008000000 */
[----:B------:R-:W-:Y:S02]  /*5ae0*/  UIMAD.WIDE.U32 UR10, UR7, UR42, URZ ;  /* 0x0000002a070a72a5 */ /* 0x000fe4000f8e00ff */
[----:B------:R-:W-:Y:S02]  /*5af0*/  USHF.R.U32.HI UR12, URZ, UR57, UR5 ;  /* 0x00000039ff0c7299 */ /* 0x000fe40008011605 */
[----:B------:R-:W-:Y:S01]  /*5b00*/  USEL UR6, UR37, UR6, !UP0 ;  /* 0x0000000625067287 */ /* 0x000fe2000c000000 */
[----:B------:R-:W-:Y:S02]  /*5b10*/  UMOV UR5, UR9 ;  /* 0x0000000900057c82 */ /* 0x000fe40008000000 */
[----:B------:R-:W-:Y:S01]  /*5b20*/  UMOV UR10, UR11 ;  /* 0x0000000b000a7c82 */ /* 0x000fe20008000000 */
[----:B------:R-:W-:Y:S02]  /*5b30*/  @UP2 USHF.R.U32.HI UR4, URZ, UR43, UR5 ;  /* 0x0000002bff042299 */ /* 0x000fe40008011605 */
[----:B------:R-:W-:Y:S02]  /*5b40*/  @UP2 USHF.R.U32.HI UR7, URZ, UR43, UR10 ;  /* 0x0000002bff072299 */ /* 0x000fe4000801160a */
[----:B------:R-:W-:Y:S02]  /*5b50*/  UIMAD UR4, UR40, UR4, URZ ;  /* 0x00000004280472a4 */ /* 0x000fe4000f8e02ff */
[----:B------:R-:W-:Y:S02]  /*5b60*/  UIMAD.WIDE.U32 UR10, UR6, UR42, URZ ;  /* 0x0000002a060a72a5 */ /* 0x000fe4000f8e00ff */
[----:B------:R-:W-:Y:S02]  /*5b70*/  USEL UR5, UR38, UR12, !UP1 ;  /* 0x0000000c26057287 */ /* 0x000fe4000c800000 */
[----:B------:R-:W-:Y:S02]  /*5b80*/  UIMAD UR8, UR40, UR7, URZ ;  /* 0x00000007280872a4 */ /* 0x000fe4000f8e02ff */
[----:B------:R-:W-:Y:S03]  /*5b90*/  UISETP.GE.AND UP0, UPT, UR6, UR4, UPT ;  /* 0x000000040600728c */ /* 0x000fe6000bf06270 */
[----:B------:R-:W-:Y:S01]  /*5ba0*/  UMOV UR4, UR11 ;  /* 0x0000000b00047c82 */ /* 0x000fe20008000000 */
[----:B------:R-:W-:Y:S02]  /*5bb0*/  UISETP.GE.OR UP0, UPT, UR5, UR8, UP0 ;  /* 0x000000080500728c */ /* 0x000fe40008706670 */
[----:B------:R-:W-:Y:S02]  /*5bc0*/  USHF.R.U32.HI UR4, URZ, UR43, UR4 ;  /* 0x0000002bff047299 */ /* 0x000fe40008011604 */
[----:B------:R-:W-:Y:S02]  /*5bd0*/  UIMAD.WIDE.U32 UR8, UR5, UR42, URZ ;  /* 0x0000002a050872a5 */ /* 0x000fe4000f8e00ff */
[----:B------:R-:W-:Y:S02]  /*5be0*/  USEL UR11, UR6, UR4, !UP2 ;  /* 0x00000004060b7287 */ /* 0x000fe4000d000000 */
[----:B------:R-:W-:Y:S02]  /*5bf0*/  UIADD3 UR8, UPT, UPT, -UR5, URZ, URZ ;  /* 0x000000ff05087290 */ /* 0x000fe4000fffe1ff */
[----:B------:R-:W-:Y:S01]  /*5c00*/  UIADD3 UR10, UPT, UPT, -UR11, URZ, URZ ;  /* 0x000000ff0b0a7290 */ /* 0x000fe2000fffe1ff */
[----:B------:R-:W-:Y:S01]  /*5c10*/  @!UP0 UMOV UR4, UR9 ;  /* 0x0000000900048c82 */ /* 0x000fe20008000000 */
[----:B------:R-:W-:Y:S02]  /*5c20*/  UIADD3 UR9, UPT, UPT, -UR6, URZ, URZ ;  /* 0x000000ff06097290 */ /* 0x000fe4000fffe1ff */
[----:B------:R-:W-:Y:S02]  /*5c30*/  @!UP0 USHF.R.U32.HI UR4, URZ, UR43, UR4 ;  /* 0x0000002bff048299 */ /* 0x000fe40008011604 */
[----:B------:R-:W-:Y:S02]  /*5c40*/  UIMAD UR10, UR40, UR10, UR6 ;  /* 0x0000000a280a72a4 */ /* 0x000fe4000f8e0206 */
[----:B------:R-:W-:Y:S04]  /*5c50*/  @!UP0 USEL UR4, UR5, UR4, !UP2 ;  /* 0x0000000405048287 */ /* 0x000fe8000d000000 */
[----:B------:R-:W-:Y:S02]  /*5c60*/  @!UP0 UIMAD UR10, UR7, UR10, UR4 ;  /* 0x0000000a070a82a4 */ /* 0x000fe4000f8e0204 */
[----:B------:R-:W-:Y:S02]  /*5c70*/  @!UP0 UIADD3 UR11, UPT, UPT, UR11, -UR4, URZ ;  /* 0x800000040b0b8290 */ /* 0x000fe4000fffe0ff */
[----:B------:R-:W-:Y:S02]  /*5c80*/  UIMAD UR7, UR41, UR8, UR38 ;  /* 0x00000008290772a4 */ /* 0x000fe4000f8e0226 */
[----:B------:R-:W-:Y:S02]  /*5c90*/  @!UP0 UIMAD UR6, UR11, UR40, UR5 ;  /* 0x000000280b0682a4 */ /* 0x000fe4000f8e0205 */
[----:B------:R-:W-:Y:S01]  /*5ca0*/  UIMAD UR4, UR58, UR9, UR37 ;  /* 0x000000093a0472a4 */ /* 0x000fe2000f8e0225 */
[----:B------:R-:W-:Y:S02]  /*5cb0*/  @!UP0 UMOV UR5, UR10 ;  /* 0x0000000a00058c82 */ /* 0x000fe40008000000 */
[----:B------:R-:W-:Y:S02]  /*5cc0*/  UIMAD UR38, UR5, UR41, UR7 ;  /* 0x00000029052672a4 */ /* 0x000fe4000f8e0207 */
[----:B------:R-:W-:Y:S11]  /*5cd0*/  UIMAD UR37, UR6, UR58, UR4 ;  /* 0x0000003a062572a4 */ /* 0x000ff6000f8e0204 */
[----:B------:R-:W-:Y:S01]  /*5ce0*/  @!UPT UIADD3 URZ, UPT, UPT, URZ, URZ, URZ ;  /* 0x000000fffffff290 */ /* 0x000fe2000fffe0ff */
.L_x_98:
[----:B------:R-:W-:Y:S01]  /*5cf0*/  UISETP.NE.AND UP0, UPT, UR39, 0x1, UPT ;  /* 0x000000012700788c */ /* 0x000fe2000bf05270 */
[----:B------:R-:W-:Y:S01]  /*5d00*/  R2UR UR11, R59 ;  /* 0x000000003b0b72ca */ /* 0x000fe200000e0000 */
[----:B------:R-:W-:Y:S01]  /*5d10*/  USHF.L.U32 UR50, UR26, 0x6, URZ ;  /* 0x000000061a327899 */ /* 0x000fe200080006ff */
[----:B------:R-:W-:Y:S01]  /*5d20*/  IADD3 R51, PT, PT, R51, 0x1, RZ ;  /* 0x0000000133337810 */ /* 0x000fe20007ffe0ff */
[----:B------:R-:W-:Y:S07]  /*5d30*/  USHF.L.U32 UR49, UR30, 0x6, URZ ;  /* 0x000000061e317899 */ /* 0x000fee00080006ff */
[----:B------:R-:W1:Y:S01]  /*5d40*/  @!UP0 LDCU.128 UR12, c[0x0][0xb10] ;  /* 0x00016200ff0c87ac */ /* 0x000e620008000c00 */
[----:B------:R-:W2:Y:S01]  /*5d50*/  @!UP0 LDCU UR5, c[0x0][0xb0c] ;  /* 0x00016180ff0587ac */ /* 0x000ea20008000800 */
[----:B------:R-:W3:Y:S01]  /*5d60*/  @!UP0 LDCU UR10, c[0x0][0xb20] ;  /* 0x00016400ff0a87ac */ /* 0x000ee20008000800 */
[----:B-1----:R-:W-:Y:S02]  /*5d70*/  UIMAD.WIDE.U32 UR8, UR38, UR12, URZ ;  /* 0x0000000c260872a5 */ /* 0x002fe4000f8e00ff */
[----:B------:R-:W-:Y:S02]  /*5d80*/  UIMAD.WIDE.U32 UR6, UR37, UR15, URZ ;  /* 0x0000000f250672a5 */ /* 0x000fe4000f8e00ff */
[----:B------:R-:W-:Y:S03]  /*5d90*/  @!UP0 UISETP.NE.AND UP1, UPT, UR14, 0x1, UPT ;  /* 0x000000010e00888c */ /* 0x000fe6000bf25270 */
[----:B------:R-:W-:Y:S01]  /*5da0*/  @!UP0 UMOV UR4, UR9 ;  /* 0x0000000900048c82 */ /* 0x000fe20008000000 */
[----:B--2---:R-:W-:Y:S02]  /*5db0*/  @!UP0 UISETP.NE.AND UP2, UPT, UR5, 0x1, UPT ;  /* 0x000000010500888c */ /* 0x004fe4000bf45270 */
[----:B------:R-:W-:Y:S01]  /*5dc0*/  @!UP0 USHF.R.U32.HI UR4, URZ, UR13, UR4 ;  /* 0x0000000dff048299 */ /* 0x000fe20008011604 */
[----:B------:R-:W-:Y:S02]  /*5dd0*/  @!UP0 UMOV UR6, UR7 ;  /* 0x0000000700068c82 */ /* 0x000fe40008000000 */
[----:B---3--:R-:W-:Y:S02]  /*5de0*/  @!UP0 USHF.R.U32.HI UR6, URZ, UR10, UR6 ;  /* 0x0000000aff068299 */ /* 0x008fe40008011606 */
[----:B------:R-:W-:Y:S02]  /*5df0*/  @!UP0 USEL UR7, UR38, UR4, !UP2 ;  /* 0x0000000426078287 */ /* 0x000fe4000d000000 */
[----:B------:R-:W-:Y:S04]  /*5e00*/  @!UP0 USEL UR6, UR37, UR6, !UP1 ;  /* 0x0000000625068287 */ /* 0x000fe8000c800000 */
[----:B------:R-:W-:Y:S02]  /*5e10*/  @!UP0 UIADD3 UR4, UPT, UPT, -UR7, UR6, URZ ;  /* 0x0000000607048290 */ /* 0x000fe4000fffe1ff */
[----:B------:R-:W-:Y:S02]  /*5e20*/  @!UP0 UIADD3 UR6, UPT, UPT, UR7, -UR6, URZ ;  /* 0x8000000607068290 */ /* 0x000fe4000fffe0ff */
[----:B------:R-:W-:Y:S02]  /*5e30*/  @!UP0 UIMAD UR38, UR4, UR5, UR38 ;  /* 0x00000005042682a4 */ /* 0x000fe4000f8e0226 */
[----:B------:R-:W-:Y:S02]  /*5e40*/  @!UP0 UIMAD UR37, UR6, UR14, UR37 ;  /* 0x0000000e062582a4 */ /* 0x000fe4000f8e0225 */
[----:B------:R-:W-:Y:S09]  /*5e50*/  ULOP3.LUT UP0, URZ, UR11, 0x1b0, URZ, 0xc0, !UPT ;  /* 0x000001b00bff7892 */ /* 0x000ff2000f80c0ff */
[----:B------:R-:W-:Y:S05]  /*5e60*/  BRA.U !UP0, `(.L_x_99) ;  /* 0x00000001087c7547 */ /* 0x000fea000b800000 */
[----:B------:R-:W1:Y:S01]  /*5e70*/  LDCU.64 UR8, c[0x4][0x80] ;  /* 0x01001000ff0877ac */ /* 0x000e620008000a00 */
[----:B------:R-:W-:Y:S01]  /*5e80*/  MOV R2, 0x0 ;  /* 0x0000000000027802 */ /* 0x000fe20000000f00 */
[----:B------:R-:W-:Y:S02]  /*5e90*/  HFMA2 R12, -RZ, RZ, 0, 5.9604644775390625e-08 ;  /* 0x00000001ff0c7431 */ /* 0x000fe400000001ff */
[----:B------:R-:W-:Y:S01]  /*5ea0*/  IMAD.MOV.U32 R8, RZ, RZ, 0x70 ;  /* 0x00000070ff087424 */ /* 0x000fe200078e00ff */
[----:B------:R2:W3:Y:S01]  /*5eb0*/  LDC.64 R14, c[0x4][R2] ;  /* 0x01000000020e7b82 */ /* 0x0004e20000000a00 */
[----:B------:R-:W4:Y:S01]  /*5ec0*/  LDCU.64 UR6, c[0x4][0x88] ;  /* 0x01001100ff0677ac */ /* 0x000f220008000a00 */
[----:B------:R-:W-:Y:S01]  /*5ed0*/  IMAD.MOV.U32 R13, RZ, RZ, RZ ;  /* 0x000000ffff0d7224 */ /* 0x000fe200078e00ff */
[----:B------:R-:W2:Y:S01]  /*5ee0*/  LDCU.64 UR4, c[0x4][0x8] ;  /* 0x01000100ff0477ac */ /* 0x000ea20008000a00 */
[----:B-1----:R-:W-:Y:S01]  /*5ef0*/  MOV R5, UR9 ;  /* 0x0000000900057c02 */ /* 0x002fe20008000f00 */
[----:B------:R-:W-:Y:S01]  /*5f00*/  IMAD.U32 R4, RZ, RZ, UR8 ;  /* 0x00000008ff047e24 */ /* 0x000fe2000f8e00ff */
[----:B----4-:R-:W-:Y:S01]  /*5f10*/  MOV R7, UR7 ;  /* 0x0000000700077c02 */ /* 0x010fe20008000f00 */
[----:B------:R-:W-:Y:S01]  /*5f20*/  IMAD.U32 R6, RZ, RZ, UR6 ;  /* 0x00000006ff067e24 */ /* 0x000fe2000f8e00ff */
[----:B--2---:R-:W-:Y:S01]  /*5f30*/  MOV R11, UR5 ;  /* 0x00000005000b7c02 */ /* 0x004fe20008000f00 */
[----:B------:R-:W-:Y:S02]  /*5f40*/  IMAD.U32 R10, RZ, RZ, UR4 ;  /* 0x00000004ff0a7e24 */ /* 0x000fe4000f8e00ff */
[----:B------:R-:W-:Y:S07]  /*5f50*/  LEPC R20, `(.L_x_100) ;  /* 0x000000001014794e */ /* 0x000fee0000000000 */
[----:B---3-5:R-:W-:Y:S05]  /*5f60*/  CALL.ABS.NOINC R14 ;  /* 0x000000000e007343 */ /* 0x028fea0003c00000 */
.L_x_100:
[----:B------:R-:W1:Y:S01]  /*5f70*/  LDCU.64 UR8, c[0x4][0x80] ;  /* 0x01001000ff0877ac */ /* 0x000e620008000a00 */
[----:B------:R-:W2:Y:S01]  /*5f80*/  LDC.64 R2, c[0x4][R2] ;  /* 0x0100000002027b82 */ /* 0x000ea20000000a00 */
[----:B------:R-:W-:Y:S02]  /*5f90*/  HFMA2 R12, -RZ, RZ, 0, 5.9604644775390625e-08 ;  /* 0x00000001ff0c7431 */ /* 0x000fe400000001ff */
[----:B------:R-:W-:Y:S02]  /*5fa0*/  IMAD.MOV.U32 R8, RZ, RZ, 0x70 ;  /* 0x00000070ff087424 */ /* 0x000fe400078e00ff */
[----:B------:R-:W-:Y:S01]  /*5fb0*/  IMAD.MOV.U32 R13, RZ, RZ, RZ ;  /* 0x000000ffff0d7224 */ /* 0x000fe200078e00ff */
[----:B------:R-:W3:Y:S01]  /*5fc0*/  LDCU.64 UR6, c[0x4][0x88] ;  /* 0x01001100ff0677ac */ /* 0x000ee20008000a00 */
[----:B------:R-:W4:Y:S01]  /*5fd0*/  LDCU.64 UR4, c[0x4][0x8] ;  /* 0x01000100ff0477ac */ /* 0x000f220008000a00 */
[----:B-1----:R-:W-:Y:S02]  /*5fe0*/  MOV R4, UR8 ;  /* 0x0000000800047c02 */ /* 0x002fe40008000f00 */
[----:B------:R-:W-:Y:S02]  /*5ff0*/  MOV R5, UR9 ;  /* 0x0000000900057c02 */ /* 0x000fe40008000f00 */
[----:B---3--:R-:W-:Y:S01]  /*6000*/  MOV R7, UR7 ;  /* 0x0000000700077c02 */ /* 0x008fe20008000f00 */
[----:B------:R-:W-:Y:S01]  /*6010*/  IMAD.U32 R6, RZ, RZ, UR6 ;  /* 0x00000006ff067e24 */ /* 0x000fe2000f8e00ff */
[----:B----4-:R-:W-:Y:S01]  /*6020*/  MOV R11, UR5 ;  /* 0x00000005000b7c02 */ /* 0x010fe20008000f00 */
[----:B------:R-:W-:Y:S02]  /*6030*/  IMAD.U32 R10, RZ, RZ, UR4 ;  /* 0x00000004ff0a7e24 */ /* 0x000fe4000f8e00ff */
[----:B------:R-:W-:Y:S07]  /*6040*/  LEPC R20, `(.L_x_99) ;  /* 0x000000001014794e */ /* 0x000fee0000000000 */
[----:B--2---:R-:W-:Y:S05]  /*6050*/  CALL.ABS.NOINC R2 ;  /* 0x0000000002007343 */ /* 0x004fea0003c00000 */
.L_x_99:
[----:B------:R-:W-:Y:S02]  /*6060*/  R2UR UR6, R49 ;  /* 0x00000000310672ca */ /* 0x000fe400000e0000 */
[----:B------:R-:W-:Y:S02]  /*6070*/  R2UR UR5, R57 ;  /* 0x00000000390572ca */ /* 0x000fe400000e0000 */
[----:B------:R-:W-:Y:S02]  /*6080*/  R2UR UR4, R56 ;  /* 0x00000000380472ca */ /* 0x000fe400000e0000 */
[----:B------:R-:W-:Y:S02]  /*6090*/  ISETP.NE.U32.AND P4, PT, R42, RZ, PT ;  /* 0x000000ff2a00720c */ /* 0x000fe40003f85070 */
[----:B------:R-:W-:Y:S02]  /*60a0*/  ISETP.NE.U32.AND P2, PT, RZ, UR60, PT ;  /* 0x0000003cff007c0c */ /* 0x000fe4000bf45070 */
[----:B------:R-:W-:Y:S02]  /*60b0*/  ISETP.NE.AND.EX P4, PT, R43, RZ, PT, P4 ;  /* 0x000000ff2b00720c */ /* 0x000fe40003f85340 */
[----:B------:R-:W-:Y:S01]  /*60c0*/  ISETP.NE.AND.EX P2, PT, RZ, UR61, PT, P2 ;  /* 0x0000003dff007c0c */ /* 0x000fe2000bf45320 */
[----:B------:R-:W-:Y:S02]  /*60d0*/  UISETP.NE.AND UP2, UPT, UR6, URZ, UPT ;  /* 0x000000ff0600728c */ /* 0x000fe4000bf45270 */
[----:B------:R-:W-:Y:S04]  /*60e0*/  UISETP.NE.U32.AND UP0, UPT, UR5, URZ, UPT ;  /* 0x000000ff0500728c */ /* 0x000fe8000bf05070 */
[----:B------:R-:W-:Y:S01]  /*60f0*/  UISETP.NE.AND.EX UP1, UPT, UR4, URZ, UPT, UP0 ;  /* 0x000000ff0400728c */ /* 0x000fe2000bf25300 */
[----:B------:R-:W-:Y:S01]  /*6100*/  PLOP3.LUT P1, PT, PT, PT, UP2, 0x80, 0x8 ;  /* 0x000000000008781c */ /* 0x000fe20003f2f028 */
[----:B------:R-:W-:Y:S03]  /*6110*/  UPLOP3.LUT UP0, UPT, UPT, UPT, UPT, 0x40, 0x4 ;  /* 0x000000000004789c */ /* 0x000fe60003f0e870 */
[----:B------:R-:W-:Y:S06]  /*6120*/  @UP2 UPLOP3.LUT UP0, UPT, UPT, UPT, UP1, 0x80, 0x8 ;  /* 0x000000000008289c */ /* 0x000fec0003f0f010 */
[----:B------:R-:W-:Y:S01]  /*6130*/  PLOP3.LUT P0, PT, PT, PT, UP0, 0x80, 0x8 ;  /* 0x000000000008781c */ /* 0x000fe20003f0f008 */
[----:B------:R-:W-:Y:S01]  /*6140*/  @!UPT UIADD3 URZ, UPT, UPT, URZ, URZ, URZ ;  /* 0x000000fffffff290 */ /* 0x000fe2000fffe0ff */
[----:B------:R-:W-:Y:S11]  /*6150*/  BRA.U !UP1, `(.L_x_101) ;  /* 0x0000000109407547 */ /* 0x000ff6000b800000 */
[----:B------:R-:W-:Y:S01]  /*6160*/  UISETP.NE.U32.AND UP0, UPT, UR60, URZ, UPT ;  /* 0x000000ff3c00728c */ /* 0x000fe2000bf05070 */
[----:B------:R-:W-:Y:S01]  /*6170*/  R2UR UR6, R57 ;  /* 0x00000000390672ca */ /* 0x000fe200000e0000 */
[----:B------:R-:W1:Y:S01]  /*6180*/  LDCU.64 UR8, c[0x0][0x358] ;  /* 0x00006b00ff0877ac */ /* 0x000e620008000a00 */
[----:B------:R-:W-:Y:S02]  /*6190*/  HFMA2 R45, -RZ, RZ, 0, 5.9604644775390625e-08 ;  /* 0x00000001ff2d7431 */ /* 0x000fe400000001ff */
[----:B------:R-:W-:Y:S01]  /*61a0*/  IMAD.MOV.U32 R0, RZ, RZ, 0x1 ;  /* 0x00000001ff007424 */ /* 0x000fe200078e00ff */
[----:B------:R-:W-:Y:S06]  /*61b0*/  UISETP.NE.AND.EX UP0, UPT, UR61, URZ, UPT, UP0 ;  /* 0x000000ff3d00728c */ /* 0x000fec000bf05300 */
[----:B------:R-:W-:Y:S05]  /*61c0*/  PLOP3.LUT P3, PT, PT, PT, UP0, 0x80, 0x8 ;  /* 0x000000000008781c */ /* 0x000fea0003f6f008 */
[----:B------:R-:W2:Y:S01]  /*61d0*/  @UP0 LDCU.64 UR4, c[0x0][0x888] ;  /* 0x00011100ff0407ac */ /* 0x000ea20008000a00 */
[----:B------:R-:W-:Y:S07]  /*61e0*/  @UP0 UIMAD UR6, UR36, UR6, URZ ;  /* 0x00000006240602a4 */ /* 0x000fee000f8e02ff */
[----:B------:R-:W-:Y:S01]  /*61f0*/  @!P3 PRMT R45, R0, 0x7610, R45 ;  /* 0x00007610002db816 */ /* 0x000fe2000000002d */
[----:B--2---:R-:W-:Y:S06]  /*6200*/  @UP0 UIMAD.WIDE UR4, UR6, 0x4, UR4 ;  /* 0x00000004060408a5 */ /* 0x004fec000f8e0204 */
[----:B-----5:R-:W-:Y:S02]  /*6210*/  IMAD.U32 R26, RZ, RZ, UR4 ;  /* 0x00000004ff1a7e24 */ /* 0x020fe4000f8e00ff */
[----:B------:R-:W-:Y:S03]  /*6220*/  IMAD.U32 R27, RZ, RZ, UR5 ;  /* 0x00000005ff1b7e24 */ /* 0x000fe6000f8e00ff */
[----:B------:R-:W2:Y:S02]  /*6230*/  @!UP0 LDCU UR4, c[0x0][0x880] ;  /* 0x00011000ff0487ac */ /* 0x000ea40008000800 */
[----:B-1----:R1:W5:Y:S02]  /*6240*/  @P3 LDG.E R26, desc[UR8][R26.64] ;  /* 0x000000081a1a3981 */ /* 0x002364000c1e1900 */
[----:B-12---:R-:W-:Y:S02]  /*6250*/  @!P3 MOV R26, UR4 ;  /* 0x00000004001abc02 */ /* 0x006fe40008000f00 */
.L_x_101:
[----:B------:R-:W-:Y:S05]  /*6260*/  @!P4 BRA `(.L_x_102) ;  /* 0x000000000024c947 */ /* 0x000fea0003800000 */
[----:B------:R-:W-:Y:S01]  /*6270*/  ISETP.NE.U32.AND P3, PT, R40, RZ, PT ;  /* 0x000000ff2800720c */ /* 0x000fe20003f65070 */
[----:B------:R-:W1:Y:S03]  /*6280*/  LDCU.64 UR4, c[0x0][0x358] ;  /* 0x00006b00ff0477ac */ /* 0x000e660008000a00 */
[----:B------:R-:W-:Y:S11]  /*6290*/  ISETP.NE.AND.EX P3, PT, R41, RZ, PT, P3 ;  /* 0x000000ff2900720c */ /* 0x000ff60003f65330 */
[----:B------:R-:W-:Y:S02]  /*62a0*/  @!UPT UIADD3 URZ, UPT, UPT, URZ, URZ, URZ ;  /* 0x000000fffffff290 */ /* 0x000fe4000fffe0ff */
[----:B------:R-:W2:Y:S01]  /*62b0*/  @P3 LDC.64 R2, c[0x0][0x8a8] ;  /* 0x00022a00ff023b82 */ /* 0x000ea20000000a00 */
[----:B------:R-:W-:Y:S04]  /*62c0*/  @P3 IMAD R0, R42, UR36, RZ ;  /* 0x000000242a003c24 */ /* 0x000fe8000f8e02ff */
[----:B--2---:R-:W-:Y:S05]  /*62d0*/  @P3 IMAD.WIDE R2, R0, 0x4, R2 ;  /* 0x0000000400023825 */ /* 0x004fea00078e0202 */
[----:B-1---5:R1:W5:Y:S02]  /*62e0*/  @P3 LDG.E R24, desc[UR4][R2.64] ;  /* 0x0000000402183981 */ /* 0x022364000c1e1900 */
[----:B-1----:R-:W2:Y:S02]  /*62f0*/  @!P3 LDC R24, c[0x0][0x8a0] ;  /* 0x00022800ff18bb82 */ /* 0x002ea40000000800 */
.L_x_102:
[----:B-----5:R-:W-:Y:S01]  /*6300*/  FSETP.NEU.AND P3, PT, R26, RZ, PT ;  /* 0x000000ff1a00720b */ /* 0x020fe20003f6d000 */
[----:B------:R-:W-:Y:S01]  /*6310*/  IMAD.U32 R2, RZ, RZ, UR46 ;  /* 0x0000002eff027e24 */ /* 0x000fe2000f8e00ff */
[----:B------:R-:W-:Y:S01]  /*6320*/  SEL R5, RZ, 0xffffffff, P2 ;  /* 0xffffffffff057807 */ /* 0x000fe20001000000 */
[----:B------:R-:W-:Y:S01]  /*6330*/  ULOP3.LUT UR4, UR55, 0x1, URZ, 0x3c, !UPT ;  /* 0x0000000137047892 */ /* 0x000fe2000f8e3cff */
[----:B------:R-:W-:Y:S01]  /*6340*/  @P1 LOP3.LUT P2, RZ, R45, 0xff, RZ, 0xc0, !PT ;  /* 0x000000ff2dff1812 */ /* 0x000fe2000784c0ff */
[----:B------:R-:W-:Y:S01]  /*6350*/  BSSY B1, `(.L_x_103) ;  /* 0x000003d000017945 */ /* 0x000fe20003800000 */
[----:B------:R-:W-:Y:S01]  /*6360*/  @P1 SEL R0, RZ, 0xffffffff, P3 ;  /* 0xffffffffff001807 */ /* 0x000fe20001800000 */
[----:B------:R-:W-:Y:S01]  /*6370*/  IMAD.MOV.U32 R65, RZ, RZ, 0x1 ;  /* 0x00000001ff417424 */ /* 0x000fe200078e00ff */
[----:B------:R-:W-:Y:S01]  /*6380*/  LEA R2, R2, UR44, 0x3 ;  /* 0x0000002c02027c11 */ /* 0x000fe2000f8e18ff */
[----:B------:R-:W-:Y:S01]  /*6390*/  IMAD.U32 R63, RZ, RZ, UR4 ;  /* 0x00000004ff3f7e24 */ /* 0x000fe2000f8e00ff */
[----:B------:R-:W-:Y:S01]  /*63a0*/  @P0 SEL R0, R5, R0, !P2 ;  /* 0x0000000005000207 */ /* 0x000fe20005000000 */
[----:B------:R-:W-:Y:S01]  /*63b0*/  IMAD.U32 R64, RZ, RZ, UR46 ;  /* 0x0000002eff407e24 */ /* 0x000fe2000f8e00ff */
[----:B------:R-:W-:Y:S02]  /*63c0*/  LEA R27, R22, UR44, 0x3 ;  /* 0x0000002c161b7c11 */ /* 0x000fe4000f8e18ff */
[----:B------:R-:W-:Y:S02]  /*63d0*/  CS2R R38, SRZ ;  /* 0x0000000000267805 */ /* 0x000fe4000001ff00 */
[----:B------:R-:W-:Y:S02]  /*63e0*/  @P1 LOP3.LUT R0, R0, 0x1, RZ, 0xc0, !PT ;  /* 0x0000000100001812 */ /* 0x000fe400078ec0ff */
[----:B------:R-:W-:Y:S02]  /*63f0*/  CS2R R36, SRZ ;  /* 0x0000000000247805 */ /* 0x000fe4000001ff00 */
[----:B------:R-:W-:Y:S02]  /*6400*/  SHF.L.U32 R3, R53, 0x1f, RZ ;  /* 0x0000001f35037819 */ /* 0x000fe400000006ff */
[----:B------:R-:W-:Y:S02]  /*6410*/  CS2R R30, SRZ ;  /* 0x00000000001e7805 */ /* 0x000fe4000001ff00 */
[----:B------:R-:W-:Y:S02]  /*6420*/  ISETP.NE.U32.OR P5, PT, R0, 0x1, !P1 ;  /* 0x000000010000780c */ /* 0x000fe40004fa5470 */
[----:B------:R-:W-:Y:S02]  /*6430*/  CS2R R28, SRZ ;  /* 0x00000000001c7805 */ /* 0x000fe4000001ff00 */
[----:B------:R-:W-:Y:S02]  /*6440*/  PLOP3.LUT P2, PT, PT, PT, UP1, 0x80, 0x8 ;  /* 0x000000000008781c */ /* 0x000fe40003f4f018 */
[----:B------:R-:W-:Y:S02]  /*6450*/  LEA.HI R25, R22, R22, RZ, 0x1 ;  /* 0x0000001616197211 */ /* 0x000fe400078f08ff */
[----:B------:R-:W-:Y:S02]  /*6460*/  LOP3.LUT P4, R50, R45, 0xff, RZ, 0xc0, !PT ;  /* 0x000000ff2d327812 */ /* 0x000fe4000788c0ff */
[----:B------:R-:W-:Y:S02]  /*6470*/  SEL R4, RZ, 0xffffffff, P3 ;  /* 0xffffffffff047807 */ /* 0x000fe40001800000 */
[----:B------:R-:W-:Y:S02]  /*6480*/  P2R R61, PR, RZ, 0x20 ;  /* 0x00000020ff3d7803 */ /* 0x000fe40000000000 */
[----:B------:R-:W-:Y:S03]  /*6490*/  @P5 SHF.L.U32 R0, R63, 0x1f, RZ ;  /* 0x0000001f3f005819 */ /* 0x000fe600000006ff */
[----:B------:R-:W-:Y:S01]  /*64a0*/  @P2 SEL R4, R5, R4, !P4 ;  /* 0x0000000405042207 */ /* 0x000fe20006000000 */
[----:B------:R1:W3:Y:S03]  /*64b0*/  @P5 SYNCS.PHASECHK.TRANS64.TRYWAIT P1, [R2+URZ+0xd0], R0 ;  /* 0x0000d000020055a7 */ /* 0x0002e600080211ff */
[----:B------:R-:W-:Y:S04]  /*64c0*/  LOP3.LUT R4, R4, 0x1, RZ, 0xc0, !PT ;  /* 0x0000000104047812 */ /* 0x000fe800078ec0ff */
[----:B------:R-:W-:Y:S04]  /*64d0*/  ISETP.NE.U32.AND P2, PT, R4, 0x1, PT ;  /* 0x000000010400780c */ /* 0x000fe80003f45070 */
[----:B------:R-:W-:Y:S01]  /*64e0*/  P2R R66, PR, RZ, 0x4 ;  /* 0x00000004ff427803 */ /* 0x000fe20000000000 */
[----:B------:R4:W2:Y:S01]  /*64f0*/  SYNCS.PHASECHK.TRANS64.TRYWAIT P0, [R27+URZ+0x130], R3 ;  /* 0x000130031b0075a7 */ /* 0x0008a200080011ff */
[C---:B-1----:R-:W-:Y:S01]  /*6500*/  IMAD.SHL.U32 R0, R25.reuse, 0x20, RZ ;  /* 0x0000002019007824 */ /* 0x042fe200078e00ff */
[----:B------:R-:W-:Y:S04]  /*6510*/  LOP3.LUT R25, R25, 0xffe, RZ, 0xc0, !PT ;  /* 0x00000ffe19197812 */ /* 0x000fe800078ec0ff */
[----:B------:R-:W-:Y:S01]  /*6520*/  LOP3.LUT R0, R0, 0xffffffc0, RZ, 0xc0, !PT ;  /* 0xffffffc000007812 */ /* 0x000fe200078ec0ff */
[----:B------:R-:W-:Y:S04]  /*6530*/  IMAD.IADD R25, R22, 0x1, -R25 ;  /* 0x0000000116197824 */ /* 0x000fe800078e0a19 */
[----:B------:R-:W-:Y:S04]  /*6540*/  IMAD.IADD R0, R23, 0x1, R0 ;  /* 0x0000000117007824 */ /* 0x000fe800078e0200 */
[----:B------:R-:W-:Y:S01]  /*6550*/  IMAD R25, R25, 0x100000, R0 ;  /* 0x0010000019197824 */ /* 0x000fe200078e0200 */
[----:B---3--:R-:W-:Y:S01]  /*6560*/  @P5 SEL R65, RZ, 0x1, !P1 ;  /* 0x00000001ff415807 */ /* 0x008fe20004800000 */
[----:B----4-:R-:W-:Y:S06]  /*6570*/  @!P5 BRA `(.L_x_104) ;  /* 0x000000000068d947 */ /* 0x010fec0003800000 */
[----:B------:R-:W-:Y:S01]  /*6580*/  HFMA2 R31, -RZ, RZ, 0, 0 ;  /* 0x00000000ff1f7431 */ /* 0x000fe200000001ff */
[----:B------:R-:W-:Y:S01]  /*6590*/  ISETP.NE.AND P1, PT, R65, RZ, PT ;  /* 0x000000ff4100720c */ /* 0x000fe20003f25270 */
[----:B------:R-:W-:Y:S01]  /*65a0*/  IMAD.U32 R0, RZ, RZ, UR46 ;  /* 0x0000002eff007e24 */ /* 0x000fe2000f8e00ff */
[----:B------:R-:W-:Y:S11]  /*65b0*/  BSSY B0, `(.L_x_105) ;  /* 0x0000005000007945 */ /* 0x000ff60003800000 */
[----:B------:R-:W-:Y:S05]  /*65c0*/  @P1 BRA `(.L_x_106) ;  /* 0x00000000000c1947 */ /* 0x000fea0003800000 */
[----:B------:R-:W-:Y:S04]  /*65d0*/  SHF.L.U32 R4, R63, 0x1f, RZ ;  /* 0x0000001f3f047819 */ /* 0x000fe800000006ff */
[----:B------:R-:W1:Y:S02]  /*65e0*/  SYNCS.PHASECHK.TRANS64.TRYWAIT P1, [R2+URZ+0xd0], R4 ;  /* 0x0000d004020075a7 */ /* 0x000e6400080211ff */
[----:B-1----:R-:W-:Y:S05]  /*65f0*/  @!P1 BRA `(.L_x_107) ;  /* 0x00000020008c9947 */ /* 0x002fea0003800000 */
.L_x_106:
[----:B------:R-:W-:Y:S05]  /*6600*/  BSYNC B0 ;  /* 0x0000000000007941 */ /* 0x000fea0003800000 */
.L_x_105:
[----:B------:R-:W-:Y:S01]  /*6610*/  ISETP.NE.AND P1, PT, R66, RZ, PT ;  /* 0x000000ff4200720c */ /* 0x000fe20003f25270 */
[----:B------:R-:W-:Y:S01]  /*6620*/  IMAD.MOV.U32 R30, RZ, RZ, RZ ;  /* 0x000000ffff1e7224 */ /* 0x000fe200078e00ff */
[----:B------:R-:W-:Y:S02]  /*6630*/  CS2R R28, SRZ ;  /* 0x00000000001c7805 */ /* 0x000fe4000001ff00 */
[----:B------:R-:W-:Y:S02]  /*6640*/  CS2R R38, SRZ ;  /* 0x0000000000267805 */ /* 0x000fe4000001ff00 */
[----:B------:R-:W-:Y:S07]  /*6650*/  CS2R R36, SRZ ;  /* 0x0000000000247805 */ /* 0x000fee000001ff00 */
[----:B-1----:R-:W-:Y:S01]  /*6660*/  @P1 IMAD R2, R0, 0x800, R44 ;  /* 0x0000080000021824 */ /* 0x002fe200078e022c */
[----:B------:R-:W-:Y:S05]  /*6670*/  @P1 WARPSYNC.ALL ;  /* 0x0000000000001948 */ /* 0x000fea0003800000 */
[----:B------:R-:W-:Y:S01]  /*6680*/  @P1 LEA R2, R2, UR44, 0x1 ;  /* 0x0000002c02021c11 */ /* 0x000fe2000f8e08ff */
[----:B------:R-:W-:Y:S04]  /*6690*/  UIADD3 UR4, UPT, UPT, UR46, 0x1, URZ ;  /* 0x000000012e047890 */ /* 0x000fe8000fffe0ff */
[----:B------:R1:W3:Y:S01]  /*66a0*/  @P1 LDSM.16.M88.4 R28, [R2+0x200] ;  /* 0x00020000021c183b */ /* 0x0002e20000000200 */
[----:B------:R-:W-:Y:S01]  /*66b0*/  UISETP.NE.AND UP0, UPT, UR4, 0x3, UPT ;  /* 0x000000030400788c */ /* 0x000fe2000bf05270 */
[----:B------:R-:W-:Y:S03]  /*66c0*/  @P1 IMAD R0, R54, 0x2, R2 ;  /* 0x0000000236001824 */ /* 0x000fe600078e0202 */
[----:B------:R-:W-:Y:S02]  /*66d0*/  USEL UR5, URZ, 0x1, UP0 ;  /* 0x00000001ff057887 */ /* 0x000fe40008000000 */
[----:B------:R1:W4:Y:S01]  /*66e0*/  @P1 LDSM.16.M88.4 R36, [R0+0x200] ;  /* 0x000200000024183b */ /* 0x0003220000000200 */
[----:B------:R-:W-:Y:S03]  /*66f0*/  USEL UR4, UR4, URZ, UP0 ;  /* 0x000000ff04047287 */ /* 0x000fe60008000000 */
[----:B------:R-:W-:Y:S03]  /*6700*/  LOP3.LUT R63, R63, UR5, RZ, 0x3c, !PT ;  /* 0x000000053f3f7c12 */ /* 0x000fe6000f8e3cff */
[----:B------:R-:W-:Y:S02]  /*6710*/  IMAD.U32 R64, RZ, RZ, UR4 ;  /* 0x00000004ff407e24 */ /* 0x000fe4000f8e00ff */
.L_x_104:
[----:B------:R-:W-:Y:S05]  /*6720*/  BSYNC B1 ;  /* 0x0000000000017941 */ /* 0x000fea0003800000 */
.L_x_103:
[----:B-1----:R-:W-:Y:S04]  /*6730*/  SHF.R.U32.HI R0, RZ, 0x15, R25 ;  /* 0x00000015ff007819 */ /* 0x002fe80000011619 */
[----:B------:R-:W-:Y:S01]  /*6740*/  LOP3.LUT P1, RZ, R0, 0x3, R46, 0x48, !PT ;  /* 0x0000000300ff7812 */ /* 0x000fe2000782482e */
[----:B------:R-:W-:Y:S01]  /*6750*/  @!UPT UIADD3 URZ, UPT, UPT, URZ, URZ, URZ ;  /* 0x000000fffffff290 */ /* 0x000fe2000fffe0ff */
[----:B--2---:R-:W-:Y:S11]  /*6760*/  @P0 BRA `(.L_x_108) ;  /* 0x0000000000080947 */ /* 0x004ff60003800000 */
[----:B------:R-:W1:Y:S02]  /*6770*/  SYNCS.PHASECHK.TRANS64.TRYWAIT P0, [R27+URZ+0x130], R3 ;  /* 0x000130031b0075a7 */ /* 0x000e6400080011ff */
[----:B-1----:R-:W-:Y:S05]  /*6780*/  @!P0 BRA `(.L_x_109) ;  /* 0x00000020003c8947 */ /* 0x002fea0003800000 */
.L_x_108:
[----:B------:R-:W-:Y:S05]  /*6790*/  @!P1 BRA `(.L_x_110) ;  /* 0x0000000000409947 */ /* 0x000fea0003800000 */
[----:B------:R-:W2:Y:S01]  /*67a0*/  LDCU.64 UR8, c[0x4][0x70] ;  /* 0x01000e00ff0877ac */ /* 0x000ea20008000a00 */
[----:B-1----:R-:W-:Y:S01]  /*67b0*/  MOV R3, 0x0 ;  /* 0x0000000000037802 */ /* 0x002fe20000000f00 */
[----:B------:R-:W-:Y:S02]  /*67c0*/  HFMA2 R12, -RZ, RZ, 0, 5.9604644775390625e-08 ;  /* 0x00000001ff0c7431 */ /* 0x000fe400000001ff */
[----:B------:R-:W-:Y:S02]  /*67d0*/  IMAD.MOV.U32 R8, RZ, RZ, 0x192 ;  /* 0x00000192ff087424 */ /* 0x000fe400078e00ff */
[----:B------:R-:W-:Y:S01]  /*67e0*/  IMAD.MOV.U32 R13, RZ, RZ, RZ ;  /* 0x000000ffff0d7224 */ /* 0x000fe200078e00ff */
[----:B------:R-:W1:Y:S01]  /*67f0*/  LDCU.64 UR6, c[0x4][0x78] ;  /* 0x01000f00ff0677ac */ /* 0x000e620008000a00 */
[----:B------:R-:W3:Y:S01]  /*6800*/  LDC.64 R2, c[0x4][R3] ;  /* 0x0100000003027b82 */ /* 0x000ee20000000a00 */
[----:B------:R-:W5:Y:S01]  /*6810*/  LDCU.64 UR4, c[0x4][0x10] ;  /* 0x01000200ff0477ac */ /* 0x000f620008000a00 */
[----:B--2---:R-:W-:Y:S01]  /*6820*/  MOV R5, UR9 ;  /* 0x0000000900057c02 */ /* 0x004fe20008000f00 */
[----:B------:R-:W-:Y:S01]  /*6830*/  IMAD.U32 R4, RZ, RZ, UR8 ;  /* 0x00000008ff047e24 */ /* 0x000fe2000f8e00ff */
[----:B-1----:R-:W-:Y:S01]  /*6840*/  MOV R7, UR7 ;  /* 0x0000000700077c02 */ /* 0x002fe20008000f00 */
[----:B------:R-:W-:Y:S01]  /*6850*/  IMAD.U32 R6, RZ, RZ, UR6 ;  /* 0x00000006ff067e24 */ /* 0x000fe2000f8e00ff */
[----:B-----5:R-:W-:Y:S01]  /*6860*/  MOV R11, UR5 ;  /* 0x00000005000b7c02 */ /* 0x020fe20008000f00 */
[----:B------:R-:W-:Y:S02]  /*6870*/  IMAD.U32 R10, RZ, RZ, UR4 ;  /* 0x00000004ff0a7e24 */ /* 0x000fe4000f8e00ff */
[----:B------:R-:W-:Y:S07]  /*6880*/  LEPC R20, `(.L_x_110) ;  /* 0x000000001014794e */ /* 0x000fee0000000000 */
[----:B---34-:R-:W-:Y:S05]  /*6890*/  CALL.ABS.NOINC R2 ;  /* 0x0000000002007343 */ /* 0x018fea0003c00000 */
.L_x_110:
[----:B------:R-:W-:Y:S05]  /*68a0*/  WARPSYNC.ALL ;  /* 0x0000000000007948 */ /* 0x000fea0003800000 */
[----:B------:R-:W-:Y:S01]  /*68b0*/  R2UR UR4, R25 ;  /* 0x00000000190472ca */ /* 0x000fe200000e0000 */
[----:B-1-3--:R-:W-:Y:S01]  /*68c0*/  HADD2.F32 R3, -RZ, R28.H0_H0 ;  /* 0x2000001cff037230 */ /* 0x00afe20000004100 */
[----:B------:R-:W-:Y:S01]  /*68d0*/  SHF.L.U32 R62, R54, 0x1, RZ ;  /* 0x00000001363e7819 */ /* 0x000fe200000006ff */
[----:B------:R-:W-:Y:S01]  /*68e0*/  HADD2.F32 R20, -RZ, R30.H0_H0 ;  /* 0x2000001eff147230 */ /* 0x000fe20000004100 */
[----:B------:R-:W-:Y:S01]  /*68f0*/  ISETP.NE.AND P0, PT, R55, RZ, PT ;  /* 0x000000ff3700720c */ /* 0x000fe20003f05270 */
[----:B------:R-:W-:Y:S08]  /*6900*/  BSSY.RECONVERGENT B0, `(.L_x_111) ;  /* 0x000004e000007945 */ /* 0x000ff00003800200 */
[----:B------:R-:W1:Y:S02]  /*6910*/  LDTM.16dp256bit.x4 R4, tmem[UR4] ;  /* 0x00000004000479ee */ /* 0x000e640008120000 */
[C---:B-1----:R-:W-:Y:S01]  /*6920*/  FMUL R0, R24.reuse, R4 ;  /* 0x0000000418007220 */ /* 0x042fe20000400000 */
[----:B------:R-:W-:Y:S02]  /*6930*/  HADD2.F32 R4, -RZ, R28.H1_H1 ;  /* 0x3000001cff047230 */ /* 0x000fe40000004100 */
[----:B------:R-:W-:Y:S01]  /*6940*/  FMUL R2, R24, R5 ;  /* 0x0000000518027220 */ /* 0x000fe20000400000 */
[--C-:B------:R-:W-:Y:S02]  /*6950*/  HADD2.F32 R5, -RZ, R29.reuse.H0_H0 ;  /* 0x2000001dff057230 */ /* 0x100fe40000004100 */
[----:B------:R-:W-:Y:S01]  /*6960*/  FFMA R0, R26, R3, R0 ;  /* 0x000000031a007223 */ /* 0x000fe20000000000 */
[----:B------:R-:W-:Y:S01]  /*6970*/  FMUL R3, R24, R6 ;  /* 0x0000000618037220 */ /* 0x000fe20000400000 */
[----:B------:R-:W-:Y:S02]  /*6980*/  HADD2.F32 R6, -RZ, R29.H1_H1 ;  /* 0x3000001dff067230 */ /* 0x000fe40000004100 */
[----:B------:R-:W-:Y:S01]  /*6990*/  FFMA R2, R26, R4, R2 ;  /* 0x000000041a027223 */ /* 0x000fe20000000002 */
[----:B------:R-:W-:Y:S01]  /*69a0*/  FMUL R7, R24, R7 ;  /* 0x0000000718077220 */ /* 0x000fe20000400000 */
[----:B------:R-:W-:Y:S01]  /*69b0*/  FFMA R3, R26, R5, R3 ;  /* 0x000000051a037223 */ /* 0x000fe20000000003 */
[C---:B------:R-:W-:Y:S01]  /*69c0*/  FMUL R4, R24.reuse, R8 ;  /* 0x0000000818047220 */ /* 0x040fe20000400000 */
[----:B------:R-:W-:Y:S01]  /*69d0*/  FMUL R5, R24, R9 ;  /* 0x0000000918057220 */ /* 0x000fe20000400000 */
[----:B------:R-:W-:Y:S01]  /*69e0*/  F2FP.F16.F32.PACK_AB R32, R2, R0 ;  /* 0x000000000220723e */ /* 0x000fe200000000ff */
[C---:B------:R-:W-:Y:S01]  /*69f0*/  FFMA R7, R26.reuse, R6, R7 ;  /* 0x000000061a077223 */ /* 0x040fe20000000007 */
[----:B------:R-:W-:Y:S02]  /*6a00*/  HADD2.F32 R0, -RZ, R30.H1_H1 ;  /* 0x3000001eff007230 */ /* 0x000fe40000004100 */
[----:B------:R-:W-:Y:S01]  /*6a10*/  FFMA R4, R26, R20, R4 ;  /* 0x000000141a047223 */ /* 0x000fe20000000004 */
[--C-:B------:R-:W-:Y:S02]  /*6a20*/  HADD2.F32 R2, -RZ, R31.reuse.H0_H0 ;  /* 0x2000001fff027230 */ /* 0x100fe40000004100 */
[----:B------:R-:W-:Y:S01]  /*6a30*/  FMUL R6, R24, R10 ;  /* 0x0000000a18067220 */ /* 0x000fe20000400000 */
[----:B------:R-:W-:Y:S01]  /*6a40*/  F2FP.F16.F32.PACK_AB R33, R7, R3 ;  /* 0x000000030721723e */ /* 0x000fe200000000ff */
[----:B------:R-:W-:Y:S02]  /*6a50*/  HADD2.F32 R3, -RZ, R31.H1_H1 ;  /* 0x3000001fff037230 */ /* 0x000fe40000004100 */
[----:B------:R-:W-:Y:S01]  /*6a60*/  FFMA R5, R26, R0, R5 ;  /* 0x000000001a057223 */ /* 0x000fe20000000005 */
[C---:B------:R-:W-:Y:S01]  /*6a70*/  FMUL R11, R24.reuse, R11 ;  /* 0x0000000b180b7220 */ /* 0x040fe20000400000 */
[--C-:B----4-:R-:W-:Y:S02]  /*6a80*/  HADD2.F32 R7, -RZ, R36.reuse.H0_H0 ;  /* 0x20000024ff077230 */ /* 0x110fe40000004100 */
[C---:B------:R-:W-:Y:S01]  /*6a90*/  FMUL R8, R24.reuse, R12 ;  /* 0x0000000c18087220 */ /* 0x040fe20000400000 */
[----:B------:R-:W-:Y:S02]  /*6aa0*/  HADD2.F32 R0, -RZ, R36.H1_H1 ;  /* 0x30000024ff007230 */ /* 0x000fe40000004100 */
[----:B------:R-:W-:Y:S01]  /*6ab0*/  FMUL R9, R24, R13 ;  /* 0x0000000d18097220 */ /* 0x000fe20000400000 */
[C---:B------:R-:W-:Y:S01]  /*6ac0*/  FFMA R6, R26.reuse, R2, R6 ;  /* 0x000000021a067223 */ /* 0x040fe20000000006 */
[C---:B------:R-:W-:Y:S01]  /*6ad0*/  FFMA R11, R26.reuse, R3, R11 ;  /* 0x000000031a0b7223 */ /* 0x040fe2000000000b */
[C---:B------:R-:W-:Y:S01]  /*6ae0*/  FFMA R8, R26.reuse, R7, R8 ;  /* 0x000000071a087223 */ /* 0x040fe20000000008 */
[----:B------:R-:W-:Y:S01]  /*6af0*/  FFMA R9, R26, R0, R9 ;  /* 0x000000001a097223 */ /* 0x000fe20000000009 */
[--C-:B------:R-:W-:Y:S02]  /*6b00*/  HADD2.F32 R2, -RZ, R37.reuse.H0_H0 ;  /* 0x20000025ff027230 */ /* 0x100fe40000004100 */
[C---:B------:R-:W-:Y:S01]  /*6b10*/  FMUL R10, R24.reuse, R14 ;  /* 0x0000000e180a7220 */ /* 0x040fe20000400000 */
[----:B------:R-:W-:Y:S02]  /*6b20*/  HADD2.F32 R0, -RZ, R37.H1_H1 ;  /* 0x30000025ff007230 */ /* 0x000fe40000004100 */
[----:B------:R-:W-:Y:S01]  /*6b30*/  FMUL R15, R24, R15 ;  /* 0x0000000f180f7220 */ /* 0x000fe20000400000 */
[----:B------:R-:W-:Y:S01]  /*6b40*/  F2FP.F16.F32.PACK_AB R34, R5, R4 ;  /* 0x000000040522723e */ /* 0x000fe200000000ff */
[----:B------:R-:W-:Y:S01]  /*6b50*/  FFMA R10, R26, R2, R10 ;  /* 0x000000021a0a7223 */ /* 0x000fe2000000000a */
[----:B------:R-:W-:Y:S01]  /*6b60*/  FMUL R12, R24, R16 ;  /* 0x00000010180c7220 */ /* 0x000fe20000400000 */
[----:B------:R-:W-:Y:S01]  /*6b70*/  FFMA R15, R26, R0, R15 ;  /* 0x000000001a0f7223 */ /* 0x000fe2000000000f */
[--C-:B------:R-:W-:Y:S01]  /*6b80*/  HADD2.F32 R0, -RZ, R38.reuse.H0_H0 ;  /* 0x20000026ff007230 */ /* 0x100fe20000004100 */
[----:B------:R-:W-:Y:S01]  /*6b90*/  MOV R5, UR46 ;  /* 0x0000002e00057c02 */ /* 0x000fe20008000f00 */
[----:B------:R-:W-:Y:S02]  /*6ba0*/  HADD2.F32 R2, -RZ, R38.H1_H1 ;  /* 0x30000026ff027230 */ /* 0x000fe40000004100 */
[C---:B------:R-:W-:Y:S01]  /*6bb0*/  FMUL R13, R24.reuse, R17 ;  /* 0x00000011180d7220 */ /* 0x040fe20000400000 */
[--C-:B------:R-:W-:Y:S02]  /*6bc0*/  HADD2.F32 R3, -RZ, R39.reuse.H0_H0 ;  /* 0x20000027ff037230 */ /* 0x100fe40000004100 */
[C---:B------:R-:W-:Y:S01]  /*6bd0*/  FMUL R14, R24.reuse, R18 ;  /* 0x00000012180e7220 */ /* 0x040fe20000400000 */
[----:B------:R-:W-:Y:S02]  /*6be0*/  HADD2.F32 R4, -RZ, R39.H1_H1 ;  /* 0x30000027ff047230 */ /* 0x000fe40000004100 */
[----:B------:R-:W-:Y:S01]  /*6bf0*/  FMUL R19, R24, R19 ;  /* 0x0000001318137220 */ /* 0x000fe20000400000 */
[C---:B------:R-:W-:Y:S01]  /*6c00*/  FFMA R12, R26.reuse, R0, R12 ;  /* 0x000000001a0c7223 */ /* 0x040fe2000000000c */
[----:B------:R-:W-:Y:S01]  /*6c10*/  LEA R5, R5, R44, 0xb ;  /* 0x0000002c05057211 */ /* 0x000fe200078e58ff */
[C---:B------:R-:W-:Y:S01]  /*6c20*/  FFMA R13, R26.reuse, R2, R13 ;  /* 0x000000021a0d7223 */ /* 0x040fe2000000000d */
[C---:B------:R-:W-:Y:S01]  /*6c30*/  FFMA R14, R26.reuse, R3, R14 ;  /* 0x000000031a0e7223 */ /* 0x040fe2000000000e */
[----:B------:R-:W-:Y:S01]  /*6c40*/  FFMA R19, R26, R4, R19 ;  /* 0x000000041a137223 */ /* 0x000fe20000000013 */
[----:B------:R-:W-:Y:S02]  /*6c50*/  F2FP.F16.F32.PACK_AB R35, R11, R6 ;  /* 0x000000060b23723e */ /* 0x000fe400000000ff */
[----:B------:R-:W-:Y:S02]  /*6c60*/  LEA R5, R5, UR44, 0x1 ;  /* 0x0000002c05057c11 */ /* 0x000fe4000f8e08ff */
[----:B------:R-:W-:Y:S02]  /*6c70*/  F2FP.F16.F32.PACK_AB R8, R9, R8 ;  /* 0x000000080908723e */ /* 0x000fe400000000ff */
[----:B------:R-:W-:Y:S01]  /*6c80*/  F2FP.F16.F32.PACK_AB R9, R15, R10 ;  /* 0x0000000a0f09723e */ /* 0x000fe200000000ff */
[----:B------:R1:W-:Y:S01]  /*6c90*/  STSM.16.M88.4 [R5+0x200], R32 ;  /* 0x0002002005007844 */ /* 0x0003e20000000200 */
[----:B------:R-:W-:Y:S02]  /*6ca0*/  F2FP.F16.F32.PACK_AB R10, R13, R12 ;  /* 0x0000000c0d0a723e */ /* 0x000fe400000000ff */
[----:B------:R-:W-:Y:S02]  /*6cb0*/  F2FP.F16.F32.PACK_AB R11, R19, R14 ;  /* 0x0000000e130b723e */ /* 0x000fe400000000ff */
[----:B------:R-:W-:Y:S05]  /*6cc0*/  IADD3 R0, PT, PT, R62, 0x200, R5 ;  /* 0x000002003e007810 */ /* 0x000fea0007ffe005 */
[----:B------:R1:W-:Y:S01]  /*6cd0*/  STSM.16.M88.4 [R0], R8 ;  /* 0x0000000800007844 */ /* 0x0003e20000000200 */
[----:B------:R-:W-:Y:S01]  /*6ce0*/  @!PT LDS RZ, [RZ] ;  /* 0x00000000fffff984 */ /* 0x000fe20000000800 */
[----:B------:R-:W-:Y:S01]  /*6cf0*/  @!PT LDS RZ, [RZ] ;  /* 0x00000000fffff984 */ /* 0x000fe20000000800 */
[----:B------:R-:W-:Y:S01]  /*6d00*/  @!PT LDS RZ, [RZ] ;  /* 0x00000000fffff984 */ /* 0x000fe20000000800 */
[----:B------:R-:W-:Y:S01]  /*6d10*/  @!PT LDS RZ, [RZ] ;  /* 0x00000000fffff984 */ /* 0x000fe20000000800 */
[----:B------:R2:W-:Y:S07]  /*6d20*/  MEMBAR.ALL.CTA ;  /* 0x0000000000007992 */ /* 0x0005ee0000008000 */
[----:B--2---:R-:W2:Y:S02]  /*6d30*/  FENCE.VIEW.ASYNC.S ;  /* 0x00000000000073c6 */ /* 0x004ea40000000000 */
[----:B--2---:R-:W-:Y:S06]  /*6d40*/  BAR.SYNC.DEFER_BLOCKING 0x1, 0x80 ;  /* 0x0042000000007b1d */ /* 0x004fec0000010000 */
[----:B------:R-:W-:Y:S05]  /*6d50*/  @P0 BRA `(.L_x_112) ;  /* 0x0000000000200947 */ /* 0x000fea0003800000 */
[----:B------:R-:W2:Y:S01]  /*6d60*/  LDCU.64 UR6, c[0x0][0x348] ;  /* 0x00006900ff0677ac */ /* 0x000ea20008000a00 */
[----:B------:R-:W-:Y:S01]  /*6d70*/  ULEA UR5, UR46, UR44, 0xc ;  /* 0x0000002c2e057291 */ /* 0x000fe2000f8e60ff */
[----:B------:R-:W-:Y:S03]  /*6d80*/  UMOV UR51, UR36 ;  /* 0x0000002400337c82 */ /* 0x000fe60008000000 */
[----:B------:R-:W-:Y:S02]  /*6d90*/  UIADD3 UR48, UPT, UPT, UR5, 0x200, URZ ;  /* 0x0000020005307890 */ /* 0x000fe4000fffe0ff */
[----:B--2---:R-:W-:Y:S04]  /*6da0*/  UIADD3 UR4, UP0, UPT, UR6, 0x680, URZ ;  /* 0x0000068006047890 */ /* 0x004fe8000ff1e0ff */
[----:B------:R-:W-:Y:S09]  /*6db0*/  UIADD3.X UR5, UPT, UPT, URZ, UR7, URZ, UP0, !UPT ;  /* 0x00000007ff057290 */ /* 0x000ff200087fe4ff */
[----:B------:R2:W-:Y:S02]  /*6dc0*/  UTMASTG.3D [UR48], [UR4] ;  /* 0x00000030040073b5 */ /* 0x0005e40008010000 */
[----:B--2---:R0:W-:Y:S02]  /*6dd0*/  UTMACMDFLUSH ;  /* 0x00000000000079b7 */ /* 0x0041e40000000000 */
.L_x_112:
[----:B------:R-:W-:Y:S05]  /*6de0*/  BSYNC.RECONVERGENT B0 ;  /* 0x0000000000007941 */ /* 0x000fea0003800200 */
.L_x_111:
[----:B------:R-:W-:Y:S01]  /*6df0*/  UIADD3 UR47, UPT, UPT, UR46, 0x1, URZ ;  /* 0x000000012e2f7890 */ /* 0x000fe2000fffe0ff */
[----:B------:R-:W-:Y:S03]  /*6e00*/  BSSY.RECONVERGENT B0, `(.L_x_113) ;  /* 0x0000005000007945 */ /* 0x000fe60003800200 */
[----:B------:R-:W-:Y:S04]  /*6e10*/  UISETP.NE.AND UP0, UPT, UR47, 0x3, UPT ;  /* 0x000000032f00788c */ /* 0x000fe8000bf05270 */
[----:B------:R-:W-:Y:S01]  /*6e20*/  USEL UR45, UR47, URZ, UP0 ;  /* 0x000000ff2f2d7287 */ /* 0x000fe20008000000 */
[----:B------:R-:W-:Y:S11]  /*6e30*/  @P0 BRA `(.L_x_114) ;  /* 0x0000000000040947 */ /* 0x000ff60003800000 */
[----:B------:R-:W-:Y:S04]  /*6e40*/  DEPBAR.LE SB0, 0x1 ;  /* 0x000080400000791a */ /* 0x000fe80000000000 */
.L_x_114:
[----:B------:R-:W-:Y:S05]  /*6e50*/  BSYNC.RECONVERGENT B0 ;  /* 0x0000000000007941 */ /* 0x000fea0003800200 */
.L_x_113:
[----:B------:R-:W-:Y:S01]  /*6e60*/  BAR.SYNC.DEFER_BLOCKING 0x1, 0x80 ;  /* 0x0042000000007b1d */ /* 0x000fe20000010000 */
[----:B------:R-:W-:Y:S01]  /*6e70*/  ISETP.NE.AND P1, PT, R61, RZ, PT ;  /* 0x000000ff3d00720c */ /* 0x000fe20003f25270 */
[----:B------:R-:W-:Y:S01]  /*6e80*/  UISETP.NE.AND UP0, UPT, UR53, URZ, UPT ;  /* 0x000000ff3500728c */ /* 0x000fe2000bf05270 */
[----:B------:R-:W-:Y:S11]  /*6e90*/  LEA R2, R64, UR44, 0x3 ;  /* 0x0000002c40027c11 */ /* 0x000ff6000f8e18ff */
[----:B------:R-:W-:Y:S01]  /*6ea0*/  @P1 SHF.L.U32 R3, R63, 0x1f, RZ ;  /* 0x0000001f3f031819 */ /* 0x000fe200000006ff */
[----:B------:R-:W-:Y:S06]  /*6eb0*/  BRA.U !UP0, `(.L_x_115) ;  /* 0x0000000108247547 */ /* 0x000fec000b800000 */
[----:B------:R-:W-:Y:S01]  /*6ec0*/  IMAD.U32 R4, RZ, RZ, UR52 ;  /* 0x00000034ff047e24 */ /* 0x000fe2000f8e00ff */
[----:B-1----:R-:W-:Y:S01]  /*6ed0*/  MOV R0, UR54 ;  /* 0x0000003600007c02 */ /* 0x002fe20008000f00 */
[----:B------:R-:W-:Y:S03]  /*6ee0*/  UIADD3 UR4, UPT, UPT, UR52, 0x1, URZ ;  /* 0x0000000134047890 */ /* 0x000fe6000fffe0ff */
[----:B------:R-:W-:Y:S01]  /*6ef0*/  @P1 LEA R4, R4, UR44, 0x3 ;  /* 0x0000002c04041c11 */ /* 0x000fe2000f8e18ff */
[----:B------:R-:W-:Y:S04]  /*6f00*/  UISETP.NE.AND UP0, UPT, UR4, 0x3, UPT ;  /* 0x000000030400788c */ /* 0x000fe8000bf05270 */
[----:B------:R-:W-:Y:S01]  /*6f10*/  @P1 VIADD R4, R4, 0xe8 ;  /* 0x000000e804041836 */ /* 0x000fe20000000000 */
[----:B------:R-:W-:Y:S04]  /*6f20*/  USEL UR52, UR4, URZ, UP0 ;  /* 0x000000ff04347287 */ /* 0x000fe80008000000 */
[----:B------:R-:W-:Y:S04]  /*6f30*/  @P1 PRMT R0, R0, 0x654, R4 ;  /* 0x0000065400001816 */ /* 0x000fe80000000004 */
[----:B------:R2:W-:Y:S04]  /*6f40*/  @P1 SYNCS.ARRIVE.TRANS64.RED.A1T0 RZ, [R0+URZ], RZ ;  /* 0x000000ff00ff19a7 */ /* 0x0005e800081004ff */
.L_x_115:
[----:B------:R-:W3:Y:S01]  /*6f50*/  @P1 SYNCS.PHASECHK.TRANS64.TRYWAIT P0, [R2+URZ+0xd0], R3 ;  /* 0x0000d003020015a7 */ /* 0x000ee200080011ff */
[----:B------:R-:W-:Y:S01]  /*6f60*/  BSSY B1, `(.L_x_116) ;  /* 0x0000013000017945 */ /* 0x000fe20003800000 */
[----:B---3--:R-:W-:Y:S03]  /*6f70*/  @P1 SEL R65, RZ, 0x1, !P0 ;  /* 0x00000001ff411807 */ /* 0x008fe60004000000 */
[----:B------:R-:W-:Y:S05]  /*6f80*/  @!P1 BRA `(.L_x_117) ;  /* 0x0000000000409947 */ /* 0x000fea0003800000 */
[----:B------:R-:W-:Y:S01]  /*6f90*/  ISETP.NE.AND P1, PT, R66, RZ, PT ;  /* 0x000000ff4200720c */ /* 0x000fe20003f25270 */
[----:B------:R-:W-:Y:S01]  /*6fa0*/  BSSY B0, `(.L_x_118) ;  /* 0x0000009000007945 */ /* 0x000fe20003800000 */
[----:B------:R-:W-:Y:S11]  /*6fb0*/  ISETP.NE.AND P0, PT, R65, RZ, PT ;  /* 0x000000ff4100720c */ /* 0x000ff60003f05270 */
[----:B------:R-:W-:Y:S05]  /*6fc0*/  @P1 IMAD R3, R64, 0x800, R44 ;  /* 0x0000080040031824 */ /* 0x000fea00078e022c */
[----:B------:R-:W-:Y:S05]  /*6fd0*/  @P1 LEA R3, R3, UR44, 0x1 ;  /* 0x0000002c03031c11 */ /* 0x000fea000f8e08ff */
[----:B-12---:R-:W-:Y:S01]  /*6fe0*/  @P1 IMAD.IADD R0, R62, 0x1, R3 ;  /* 0x000000013e001824 */ /* 0x006fe200078e0203 */
[----:B------:R-:W-:Y:S06]  /*6ff0*/  @P0 BRA `(.L_x_119) ;  /* 0x00000000000c0947 */ /* 0x000fec0003800000 */
[----:B------:R-:W-:Y:S04]  /*7000*/  SHF.L.U32 R63, R63, 0x1f, RZ ;  /* 0x0000001f3f3f7819 */ /* 0x000fe800000006ff */
[----:B------:R-:W1:Y:S02]  /*7010*/  SYNCS.PHASECHK.TRANS64.TRYWAIT P0, [R2+URZ+0xd0], R63 ;  /* 0x0000d03f020075a7 */ /* 0x000e6400080011ff */
[----:B-1----:R-:W-:Y:S05]  /*7020*/  @!P0 BRA `(.L_x_120) ;  /* 0x0000001800288947 */ /* 0x002fea0003800000 */
.L_x_119:
[----:B------:R-:W-:Y:S05]  /*7030*/  BSYNC B0 ;  /* 0x0000000000007941 */ /* 0x000fea0003800000 */
.L_x_118:
[----:B------:R-:W-:Y:S11]  /*7040*/  ISETP.NE.AND P0, PT, R66, RZ, PT ;  /* 0x000000ff4200720c */ /* 0x000ff60003f05270 */
[----:B------:R-:W-:Y:S02]  /*7050*/  @!UPT UIADD3 URZ, UPT, UPT, URZ, URZ, URZ ;  /* 0x000000fffffff290 */ /* 0x000fe4000fffe0ff */
[----:B------:R-:W-:Y:S05]  /*7060*/  @P0 WARPSYNC.ALL ;  /* 0x0000000000000948 */ /* 0x000fea0003800000 */
[----:B------:R3:W4:Y:S04]  /*7070*/  @P0 LDSM.16.M88.4 R28, [R3+0x200] ;  /* 0x00020000031c083b */ /* 0x0007280000000200 */
[----:B------:R3:W2:Y:S02]  /*7080*/  @P0 LDSM.16.M88.4 R36, [R0+0x200] ;  /* 0x000200000024083b */ /* 0x0006a40000000200 */
.L_x_117:
[----:B------:R-:W-:Y:S05]  /*7090*/  BSYNC B1 ;  /* 0x0000000000017941 */ /* 0x000fea0003800000 */
.L_x_116:
[----:B-123--:R-:W-:Y:S05]  /*70a0*/  VIADD R0, R25, 0x20 ;  /* 0x0000002019007836 */ /* 0x00efea0000000000 */
[----:B------:R-:W-:Y:S04]  /*70b0*/  SHF.R.U32.HI R0, RZ, 0x15, R0 ;  /* 0x00000015ff007819 */ /* 0x000fe80000011600 */
[----:B------:R-:W-:Y:S11]  /*70c0*/  LOP3.LUT P0, RZ, R0, 0x3, R46, 0x48, !PT ;  /* 0x0000000300ff7812 */ /* 0x000ff6000780482e */
[----:B------:R-:W-:Y:S02]  /*70d0*/  @!UPT UIADD3 URZ, UPT, UPT, URZ, URZ, URZ ;  /* 0x000000fffffff290 */ /* 0x000fe4000fffe0ff */
[----:B------:R-:W-:Y:S05]  /*70e0*/  @!P0 BRA `(.L_x_121) ;  /* 0x0000000000408947 */ /* 0x000fea0003800000 */
[----:B------:R-:W1:Y:S01]  /*70f0*/  LDCU.64 UR8, c[0x4][0x70] ;  /* 0x01000e00ff0877ac */ /* 0x000e620008000a00 */
[----:B------:R-:W-:Y:S01]  /*7100*/  MOV R3, 0x0 ;  /* 0x0000000000037802 */ /* 0x000fe20000000f00 */
[----:B------:R-:W-:Y:S02]  /*7110*/  HFMA2 R12, -RZ, RZ, 0, 5.9604644775390625e-08 ;  /* 0x00000001ff0c7431 */ /* 0x000fe400000001ff */
[----:B------:R-:W-:Y:S02]  /*7120*/  IMAD.MOV.U32 R8, RZ, RZ, 0x192 ;  /* 0x00000192ff087424 */ /* 0x000fe400078e00ff */
[----:B------:R-:W-:Y:S01]  /*7130*/  IMAD.MOV.U32 R13, RZ, RZ, RZ ;  /* 0x000000ffff0d7224 */ /* 0x000fe200078e00ff */
[----:B------:R-:W2:Y:S01]  /*7140*/  LDCU.64 UR6, c[0x4][0x78] ;  /* 0x01000f00ff0677ac */ /* 0x000ea20008000a00 */
[----:B------:R-:W3:Y:S01]  /*7150*/  LDC.64 R2, c[0x4][R3] ;  /* 0x0100000003027b82 */ /* 0x000ee20000000a00 */
[----:B------:R-:W5:Y:S01]  /*7160*/  LDCU.64 UR4, c[0x4][0x10] ;  /* 0x01000200ff0477ac */ /* 0x000f620008000a00 */
[----:B-1----:R-:W-:Y:S01]  /*7170*/  MOV R5, UR9 ;  /* 0x0000000900057c02 */ /* 0x002fe20008000f00 */
[----:B------:R-:W-:Y:S01]  /*7180*/  IMAD.U32 R4, RZ, RZ, UR8 ;  /* 0x00000008ff047e24 */ /* 0x000fe2000f8e00ff */
[----:B--2---:R-:W-:Y:S01]  /*7190*/  MOV R7, UR7 ;  /* 0x0000000700077c02 */ /* 0x004fe20008000f00 */
[----:B------:R-:W-:Y:S01]  /*71a0*/  IMAD.U32 R6, RZ, RZ, UR6 ;  /* 0x00000006ff067e24 */ /* 0x000fe2000f8e00ff */
[----:B-----5:R-:W-:Y:S01]  /*71b0*/  MOV R11, UR5 ;  /* 0x00000005000b7c02 */ /* 0x020fe20008000f00 */
[----:B------:R-:W-:Y:S02]  /*71c0*/  IMAD.U32 R10, RZ, RZ, UR4 ;  /* 0x00000004ff0a7e24 */ /* 0x000fe4000f8e00ff */
[----:B------:R-:W-:Y:S07]  /*71d0*/  LEPC R20, `(.L_x_121) ;  /* 0x000000001014794e */ /* 0x000fee0000000000 */
[----:B---34-:R-:W-:Y:S05]  /*71e0*/  CALL.ABS.NOINC R2 ;  /* 0x0000000002007343 */ /* 0x018fea0003c00000 */
.L_x_121:
[----:B------:R-:W-:Y:S01]  /*71f0*/  ISETP.NE.AND P0, PT, R55, RZ, PT ;  /* 0x000000ff3700720c */ /* 0x000fe20003f05270 */
[----:B------:R-:W-:Y:S05]  /*7200*/  WARPSYNC.ALL ;  /* 0x0000000000007948 */ /* 0x000fea0003800000 */
[----:B------:R-:W-:Y:S01]  /*7210*/  R2UR UR4, R25 ;  /* 0x00000000190472ca */ /* 0x000fe200000e0000 */
[--C-:B----4-:R-:W-:Y:S01]  /*7220*/  HADD2.F32 R20, -RZ, R28.reuse.H0_H0 ;  /* 0x2000001cff147230 */ /* 0x110fe20000004100 */
[----:B------:R-:W-:Y:S01]  /*7230*/  BSSY.RECONVERGENT B0, `(.L_x_122) ;  /* 0x0000056000007945 */ /* 0x000fe20003800200 */
[----:B------:R-:W-:Y:S02]  /*7240*/  HADD2.F32 R21, -RZ, R28.H1_H1 ;  /* 0x3000001cff157230 */ /* 0x000fe40000004100 */
[--C-:B------:R-:W-:Y:S02]  /*7250*/  HADD2.F32 R25, -RZ, R29.reuse.H0_H0 ;  /* 0x2000001dff197230 */ /* 0x100fe40000004100 */
[----:B------:R-:W-:Y:S02]  /*7260*/  HADD2.F32 R28, -RZ, R30.H0_H0 ;  /* 0x2000001eff1c7230 */ /* 0x000fe40000004100 */
[--C-:B------:R-:W-:Y:S02]  /*7270*/  HADD2.F32 R32, -RZ, R36.reuse.H0_H0 ;  /* 0x20000024ff207230 */ /* 0x100fe40000004100 */
[----:B------:R-:W-:Y:S02]  /*7280*/  HADD2.F32 R33, -RZ, R36.H1_H1 ;  /* 0x30000024ff217230 */ /* 0x000fe40000004100 */
[----:B------:R-:W1:Y:S01]  /*7290*/  LDTM.16dp256bit.x4 R4, tmem[UR4+0x20] ;  /* 0x00002004000479ee */ /* 0x000e620008120000 */
[----:B------:R-:W-:Y:S01]  /*72a0*/  NOP ;  /* 0x0000000000007918 */ /* 0x000fe20000000000 */
[----:B------:R-:W-:Y:S01]  /*72b0*/  R2UR UR4, R27 ;  /* 0x000000001b0472ca */ /* 0x000fe200000e0000 */
[----:B------:R-:W-:Y:S02]  /*72c0*/  HADD2.F32 R27, -RZ, R29.H1_H1 ;  /* 0x3000001dff1b7230 */ /* 0x000fe40000004100 */
[----:B------:R-:W-:Y:S02]  /*72d0*/  HADD2.F32 R29, -RZ, R30.H1_H1 ;  /* 0x3000001eff1d7230 */ /* 0x000fe40000004100 */
[--C-:B------:R-:W-:Y:S02]  /*72e0*/  HADD2.F32 R30, -RZ, R31.reuse.H0_H0 ;  /* 0x2000001fff1e7230 */ /* 0x100fe40000004100 */
[----:B------:R-:W-:Y:S02]  /*72f0*/  HADD2.F32 R31, -RZ, R31.H1_H1 ;  /* 0x3000001fff1f7230 */ /* 0x000fe40000004100 */
[--C-:B------:R-:W-:Y:S02]  /*7300*/  HADD2.F32 R34, -RZ, R37.reuse.H0_H0 ;  /* 0x20000025ff227230 */ /* 0x100fe40000004100 */
[----:B------:R-:W-:Y:S02]  /*7310*/  HADD2.F32 R35, -RZ, R37.H1_H1 ;  /* 0x30000025ff237230 */ /* 0x000fe40000004100 */
[----:B------:R-:W-:Y:S01]  /*7320*/  UIADD3 UR4, UPT, UPT, UR4, 0x150, URZ ;  /* 0x0000015004047890 */ /* 0x000fe2000fffe0ff */
[--C-:B------:R-:W-:Y:S02]  /*7330*/  HADD2.F32 R36, -RZ, R38.reuse.H0_H0 ;  /* 0x20000026ff247230 */ /* 0x100fe40000004100 */
[----:B------:R-:W-:Y:S01]  /*7340*/  HADD2.F32 R37, -RZ, R38.H1_H1 ;  /* 0x30000026ff257230 */ /* 0x000fe20000004100 */
[----:B------:R-:W-:Y:S01]  /*7350*/  UPRMT UR4, UR54, 0x654, UR4 ;  /* 0x0000065436047896 */ /* 0x000fe20008000004 */
[--C-:B------:R-:W-:Y:S02]  /*7360*/  HADD2.F32 R38, -RZ, R39.reuse.H0_H0 ;  /* 0x20000027ff267230 */ /* 0x100fe40000004100 */
[----:B------:R-:W-:Y:S02]  /*7370*/  HADD2.F32 R39, -RZ, R39.H1_H1 ;  /* 0x30000027ff277230 */ /* 0x000fe40000004100 */
[C---:B-1----:R-:W-:Y:S01]  /*7380*/  FMUL R4, R24.reuse, R4 ;  /* 0x0000000418047220 */ /* 0x042fe20000400000 */
[C---:B------:R-:W-:Y:S01]  /*7390*/  FMUL R5, R24.reuse, R5 ;  /* 0x0000000518057220 */ /* 0x040fe20000400000 */
[C---:B------:R-:W-:Y:S01]  /*73a0*/  FMUL R6, R24.reuse, R6 ;  /* 0x0000000618067220 */ /* 0x040fe20000400000 */
[----:B------:R-:W-:Y:S01]  /*73b0*/  FMUL R7, R24, R7 ;  /* 0x0000000718077220 */ /* 0x000fe20000400000 */
[----:B------:R-:W-:Y:S01]  /*73c0*/  SYNCS.ARRIVE.TRANS64.RED.A1T0 RZ, [UR4], RZ ;  /* 0x000000ffffff79a7 */ /* 0x000fe20008100404 */
[C---:B------:R-:W-:Y:S01]  /*73d0*/  FFMA R4, R26.reuse, R20, R4 ;  /* 0x000000141a047223 */ /* 0x040fe20000000004 */
[C---:B------:R-:W-:Y:S01]  /*73e0*/  FFMA R5, R26.reuse, R21, R5 ;  /* 0x000000151a057223 */ /* 0x040fe20000000005 */
[C---:B------:R-:W-:Y:S01]  /*73f0*/  FFMA R6, R26.reuse, R25, R6 ;  /* 0x000000191a067223 */ /* 0x040fe20000000006 */
[----:B------:R-:W-:Y:S01]  /*7400*/  FFMA R7, R26, R27, R7 ;  /* 0x0000001b1a077223 */ /* 0x000fe20000000007 */
[C---:B------:R-:W-:Y:S01]  /*7410*/  FMUL R8, R24.reuse, R8 ;  /* 0x0000000818087220 */ /* 0x040fe20000400000 */
[C---:B------:R-:W-:Y:S01]  /*7420*/  FMUL R9, R24.reuse, R9 ;  /* 0x0000000918097220 */ /* 0x040fe20000400000 */
[----:B------:R-:W-:Y:S01]  /*7430*/  F2FP.F16.F32.PACK_AB R4, R5, R4 ;  /* 0x000000040504723e */ /* 0x000fe200000000ff */
[----:B------:R-:W-:Y:S01]  /*7440*/  FMUL R10, R24, R10 ;  /* 0x0000000a180a7220 */ /* 0x000fe20000400000 */
[----:B------:R-:W-:Y:S01]  /*7450*/  F2FP.F16.F32.PACK_AB R5, R7, R6 ;  /* 0x000000060705723e */ /* 0x000fe200000000ff */
[C---:B------:R-:W-:Y:S01]  /*7460*/  FFMA R8, R26.reuse, R28, R8 ;  /* 0x0000001c1a087223 */ /* 0x040fe20000000008 */
[----:B------:R-:W-:Y:S01]  /*7470*/  FFMA R9, R26, R29, R9 ;  /* 0x0000001d1a097223 */ /* 0x000fe20000000009 */
[C---:B------:R-:W-:Y:S01]  /*7480*/  FMUL R11, R24.reuse, R11 ;  /* 0x0000000b180b7220 */ /* 0x040fe20000400000 */
[C---:B------:R-:W-:Y:S01]  /*7490*/  FMUL R0, R24.reuse, R12 ;  /* 0x0000000c18007220 */ /* 0x040fe20000400000 */
[----:B------:R-:W-:Y:S01]  /*74a0*/  FMUL R2, R24, R13 ;  /* 0x0000000d18027220 */ /* 0x000fe20000400000 */
[----:B------:R-:W-:Y:S01]  /*74b0*/  FFMA R10, R26, R30, R10 ;  /* 0x0000001e1a0a7223 */ /* 0x000fe2000000000a */
[----:B------:R-:W-:Y:S01]  /*74c0*/  FMUL R3, R24, R14 ;  /* 0x0000000e18037220 */ /* 0x000fe20000400000 */
[----:B------:R-:W-:Y:S01]  /*74d0*/  F2FP.F16.F32.PACK_AB R6, R9, R8 ;  /* 0x000000080906723e */ /* 0x000fe200000000ff */
[----:B------:R-:W-:Y:S01]  /*74e0*/  FFMA R11, R26, R31, R11 ;  /* 0x0000001f1a0b7223 */ /* 0x000fe2000000000b */
[C---:B------:R-:W-:Y:S01]  /*74f0*/  FMUL R15, R24.reuse, R15 ;  /* 0x0000000f180f7220 */ /* 0x040fe20000400000 */
[----:B------:R-:W-:Y:S01]  /*7500*/  FMUL R12, R24, R16 ;  /* 0x00000010180c7220 */ /* 0x000fe20000400000 */
[----:B------:R-:W-:Y:S01]  /*7510*/  FFMA R0, R26, R32, R0 ;  /* 0x000000201a007223 */ /* 0x000fe20000000000 */
[----:B------:R-:W-:Y:S01]  /*7520*/  MOV R8, UR45 ;  /* 0x0000002d00087c02 */ /* 0x000fe20008000f00 */
[----:B------:R-:W-:Y:S01]  /*7530*/  FMUL R13, R24, R17 ;  /* 0x00000011180d7220 */ /* 0x000fe20000400000 */
[----:B------:R-:W-:Y:S01]  /*7540*/  FFMA R2, R26, R33, R2 ;  /* 0x000000211a027223 */ /* 0x000fe20000000002 */
[----:B------:R-:W-:Y:S01]  /*7550*/  FMUL R14, R24, R18 ;  /* 0x00000012180e7220 */ /* 0x000fe20000400000 */
[C---:B------:R-:W-:Y:S01]  /*7560*/  FFMA R3, R26.reuse, R34, R3 ;  /* 0x000000221a037223 */ /* 0x040fe20000000003 */
[----:B------:R-:W-:Y:S01]  /*7570*/  FFMA R15, R26, R35, R15 ;  /* 0x000000231a0f7223 */ /* 0x000fe2000000000f */
[----:B------:R-:W-:Y:S01]  /*7580*/  FMUL R19, R24, R19 ;  /* 0x0000001318137220 */ /* 0x000fe20000400000 */
[----:B------:R-:W-:Y:S01]  /*7590*/  FFMA R12, R26, R36, R12 ;  /* 0x000000241a0c7223 */ /* 0x000fe2000000000c */
        /* <DEDUP_REMOVED lines=22> */
[----:B------:R-:W-:Y:S02]  /*7700*/  ULEA UR5, UR45, UR44, 0xc ;  /* 0x0000002c2d057291 */ /* 0x000fe4000f8e60ff */
[----:B------:R-:W-:Y:S02]  /*7710*/  UIADD3 UR9, UPT, UPT, UR49, 0x20, URZ ;  /* 0x0000002031097890 */ /* 0x000fe4000fffe0ff */
[----:B------:R-:W-:Y:S01]  /*7720*/  UIADD3 UR8, UPT, UPT, UR5, 0x200, URZ ;  /* 0x0000020005087890 */ /* 0x000fe2000fffe0ff */
[----:B------:R-:W-:Y:S01]  /*7730*/  UMOV UR10, UR50 ;  /* 0x00000032000a7c82 */ /* 0x000fe20008000000 */
[----:B------:R-:W-:Y:S01]  /*7740*/  UMOV UR11, UR36 ;  /* 0x00000024000b7c82 */ /* 0x000fe20008000000 */
[----:B--2---:R-:W-:Y:S04]  /*7750*/  UIADD3 UR4, UP0, UPT, UR6, 0x680, URZ ;  /* 0x0000068006047890 */ /* 0x004fe8000ff1e0ff */
[----:B------:R-:W-:Y:S09]  /*7760*/  UIADD3.X UR5, UPT, UPT, URZ, UR7, URZ, UP0, !UPT ;  /* 0x00000007ff057290 */ /* 0x000ff200087fe4ff */
[----:B------:R2:W-:Y:S02]  /*7770*/  UTMASTG.3D [UR8], [UR4] ;  /* 0x00000008040073b5 */ /* 0x0005e40008010000 */
[----:B--2---:R0:W-:Y:S02]  /*7780*/  UTMACMDFLUSH ;  /* 0x00000000000079b7 */ /* 0x0041e40000000000 */
.L_x_123:
[----:B------:R-:W-:Y:S05]  /*7790*/  BSYNC.RECONVERGENT B0 ;  /* 0x0000000000007941 */ /* 0x000fea0003800200 */
.L_x_122:
[----:B------:R-:W-:Y:S01]  /*77a0*/  UIADD3 UR4, UPT, UPT, UR45, 0x1, URZ ;  /* 0x000000012d047890 */ /* 0x000fe2000fffe0ff */
[----:B------:R-:W-:Y:S03]  /*77b0*/  BSSY.RECONVERGENT B0, `(.L_x_124) ;  /* 0x0000008000007945 */ /* 0x000fe60003800200 */
[----:B------:R-:W-:Y:S04]  /*77c0*/  UISETP.NE.AND UP0, UPT, UR4, 0x3, UPT ;  /* 0x000000030400788c */ /* 0x000fe8000bf05270 */
[----:B------:R-:W-:Y:S02]  /*77d0*/  UISETP.EQ.XOR UP1, UPT, UR47, 0x3, !UP0 ;  /* 0x000000032f00788c */ /* 0x000fe4000c722a70 */
[----:B------:R-:W-:Y:S02]  /*77e0*/  USEL UR46, UR4, URZ, UP0 ;  /* 0x000000ff042e7287 */ /* 0x000fe40008000000 */
[----:B------:R-:W-:Y:S04]  /*77f0*/  USEL UR5, URZ, 0x1, !UP1 ;  /* 0x00000001ff057887 */ /* 0x000fe8000c800000 */
[----:B------:R-:W-:Y:S01]  /*7800*/  ULOP3.LUT UR55, UR55, UR5, URZ, 0x3c, !UPT ;  /* 0x0000000537377292 */ /* 0x000fe2000f8e3cff */
[----:B------:R-:W-:Y:S11]  /*7810*/  @P0 BRA `(.L_x_125) ;  /* 0x0000000000040947 */ /* 0x000ff60003800000 */
[----:B------:R-:W-:Y:S04]  /*7820*/  DEPBAR.LE SB0, 0x1 ;  /* 0x000080400000791a */ /* 0x000fe80000000000 */
.L_x_125:
[----:B------:R-:W-:Y:S05]  /*7830*/  BSYNC.RECONVERGENT B0 ;  /* 0x0000000000007941 */ /* 0x000fea0003800200 */
.L_x_124:
[----:B------:R-:W-:Y:S01]  /*7840*/  BAR.SYNC.DEFER_BLOCKING 0x1, 0x80 ;  /* 0x0042000000007b1d */ /* 0x000fe20000010000 */
[----:B------:R-:W-:Y:S01]  /*7850*/  UISETP.NE.AND UP0, UPT, UR53, -0x2, UPT ;  /* 0xfffffffe3500788c */ /* 0x000fe2000bf05270 */
[----:B------:R-:W-:Y:S08]  /*7860*/  IADD3 R22, PT, PT, R22, 0x1, RZ ;  /* 0x0000000116167810 */ /* 0x000ff00007ffe0ff */
[----:B------:R-:W-:Y:S05]  /*7870*/  BRA.U !UP0, `(.L_x_126) ;  /* 0x0000000108287547 */ /* 0x000fea000b800000 */
[----:B------:R-:W-:Y:S01]  /*7880*/  ISETP.NE.AND P0, PT, R61, RZ, PT ;  /* 0x000000ff3d00720c */ /* 0x000fe20003f05270 */
[----:B------:R-:W-:Y:S01]  /*7890*/  IMAD.U32 R2, RZ, RZ, UR52 ;  /* 0x00000034ff027e24 */ /* 0x000fe2000f8e00ff */
[----:B------:R-:W-:Y:S01]  /*78a0*/  UIADD3 UR4, UPT, UPT, UR52, 0x1, URZ ;  /* 0x0000000134047890 */ /* 0x000fe2000fffe0ff */
[----:B------:R-:W-:Y:S03]  /*78b0*/  IMAD.U32 R0, RZ, RZ, UR54 ;  /* 0x00000036ff007e24 */ /* 0x000fe6000f8e00ff */
[----:B------:R-:W-:Y:S04]  /*78c0*/  UISETP.NE.AND UP0, UPT, UR4, 0x3, UPT ;  /* 0x000000030400788c */ /* 0x000fe8000bf05270 */
[----:B------:R-:W-:Y:S03]  /*78d0*/  USEL UR52, UR4, URZ, UP0 ;  /* 0x000000ff04347287 */ /* 0x000fe60008000000 */
[----:B------:R-:W-:Y:S05]  /*78e0*/  @P0 LEA R2, R2, UR44, 0x3 ;  /* 0x0000002c02020c11 */ /* 0x000fea000f8e18ff */
[----:B------:R-:W-:Y:S05]  /*78f0*/  @P0 VIADD R2, R2, 0xe8 ;  /* 0x000000e802020836 */ /* 0x000fea0000000000 */
[----:B------:R-:W-:Y:S04]  /*7900*/  @P0 PRMT R0, R0, 0x654, R2 ;  /* 0x0000065400000816 */ /* 0x000fe80000000002 */
[----:B------:R2:W-:Y:S03]  /*7910*/  @P0 SYNCS.ARRIVE.TRANS64.RED.A1T0 RZ, [R0+URZ], RZ ;  /* 0x000000ff00ff09a7 */ /* 0x0005e600081004ff */
.L_x_126:
[----:B------:R-:W-:Y:S01]  /*7920*/  R2UR UR6, R60 ;  /* 0x000000003c0672ca */ /* 0x000fe200000e0000 */
[----:B------:R-:W-:Y:S01]  /*7930*/  UIADD3 UR53, UPT, UPT, UR53, 0x2, URZ ;  /* 0x0000000235357890 */ /* 0x000fe2000fffe0ff */
[----:B------:R-:W-:Y:S02]  /*7940*/  R2UR UR5, R47 ;  /* 0x000000002f0572ca */ /* 0x000fe400000e0000 */
[----:B------:R-:W-:Y:S02]  /*7950*/  R2UR UR4, R48 ;  /* 0x00000000300472ca */ /* 0x000fe400000e0000 */
[----:B------:R-:W-:Y:S02]  /*7960*/  R2UR UR36, R58 ;  /* 0x000000003a2472ca */ /* 0x000fe400000e0000 */
[----:B------:R-:W-:Y:S02]  /*7970*/  ISETP.NE.AND P0, PT, R51, 0x2, PT ;  /* 0x000000023300780c */ /* 0x000fe40003f05270 */
[----:B------:R-:W-:Y:S02]  /*7980*/  ISETP.NE.AND P1, PT, R22, 0x4, PT ;  /* 0x000000041600780c */ /* 0x000fe40003f25270 */
[----:B------:R-:W-:Y:S01]  /*7990*/  SEL R2, RZ, 0x1, P0 ;  /* 0x00000001ff027807 */ /* 0x000fe20000000000 */
[----:B------:R-:W-:Y:S01]  /*79a0*/  UISETP.NE.AND UP0, UPT, UR6, URZ, UPT ;  /* 0x000000ff0600728c */ /* 0x000fe2000bf05270 */
[----:B--2---:R-:W-:Y:S01]  /*79b0*/  SEL R0, RZ, 0x1, P1 ;  /* 0x00000001ff007807 */ /* 0x004fe20000800000 */
[----:B------:R-:W-:Y:S01]  /*79c0*/  UIADD3 UR30, UPT, UPT, UR37, UR5, URZ ;  /* 0x00000005251e7290 */ /* 0x000fe2000fffe0ff */
[----:B------:R-:W-:Y:S01]  /*79d0*/  LOP3.LUT R52, R52, R2, RZ, 0x3c, !PT ;  /* 0x0000000234347212 */ /* 0x000fe200078e3cff */
[----:B------:R-:W-:Y:S01]  /*79e0*/  UIADD3 UR26, UPT, UPT, UR38, UR4, URZ ;  /* 0x00000004261a7290 */ /* 0x000fe2000fffe0ff */
[----:B------:R-:W-:Y:S02]  /*79f0*/  LOP3.LUT R53, R53, R0, RZ, 0x3c, !PT ;  /* 0x0000000035357212 */ /* 0x000fe400078e3cff */
[----:B------:R-:W-:Y:S02]  /*7a00*/  SEL R51, R51, RZ, P0 ;  /* 0x000000ff33337207 */ /* 0x000fe40000000000 */
[----:B------:R-:W-:Y:S01]  /*7a10*/  SEL R22, R22, RZ, P1 ;  /* 0x000000ff16167207 */ /* 0x000fe20000800000 */
[----:B------:R-:W-:Y:S06]  /*7a20*/  BRA.U UP0, `(.L_x_127) ;  /* 0xffffffdd005c7547 */ /* 0x000fec000b83ffff */
[----:B------:R-:W-:-:S13]  /*7a30*/  R2UR UR4, R49 ;  /* 0x00000000310472ca */ /* 0x000fda00000e0000 */
[----:B------:R-:W-:-:S09]  /*7a40*/  UISETP.NE.AND UP0, UPT, UR4, URZ, UPT ;  /* 0x000000ff0400728c */ /* 0x000fd2000bf05270 */
[----:B------:R-:W-:Y:S05]  /*7a50*/  BRA.U !UP0, `(.L_x_128) ;  /* 0x0000000108487547 */ /* 0x000fea000b800000 */
[----:B------:R-:W2:Y:S02]  /*7a60*/  LDCU.64 UR4, c[0x0][0x890] ;  /* 0x00011200ff0477ac */ /* 0x000ea40008000a00 */
[----:B--2---:R-:W-:-:S04]  /*7a70*/  UISETP.NE.U32.AND UP0, UPT, UR4, URZ, UPT ;  /* 0x000000ff0400728c */ /* 0x004fc8000bf05070 */
[----:B------:R-:W-:-:S09]  /*7a80*/  UISETP.NE.AND.EX UP0, UPT, UR5, URZ, UPT, UP0 ;  /* 0x000000ff0500728c */ /* 0x000fd2000bf05300 */
[----:B------:R-:W-:Y:S05]  /*7a90*/  BRA.U UP0, `(.L_x_129) ;  /* 0x00000001000c7547 */ /* 0x000fea000b800000 */
[----:B------:R-:W-:-:S13]  /*7aa0*/  FSETP.NEU.AND P0, PT, R26, RZ, PT ;  /* 0x000000ff1a00720b */ /* 0x000fda0003f0d000 */
[----:B------:R-:W-:Y:S05]  /*7ab0*/  @!P0 EXIT ;  /* 0x000000000000894d */ /* 0x000fea0003800000 */
[----:B------:R-:W-:Y:S05]  /*7ac0*/  BRA `(.L_x_128) ;  /* 0x00000000002c7947 */ /* 0x000fea0003800000 */
.L_x_129:
[----:B------:R-:W-:Y:S01]  /*7ad0*/  ISETP.NE.AND P0, PT, R50, RZ, PT ;  /* 0x000000ff3200720c */ /* 0x000fe20003f05270 */
[----:B------:R-:W-:-:S12]  /*7ae0*/  BSSY.RECONVERGENT B0, `(.L_x_128) ;  /* 0x0000009000007945 */ /* 0x000fd80003800200 */
[----:B------:R-:W-:Y:S05]  /*7af0*/  @P0 BRA `(.L_x_130) ;  /* 0x0000000000140947 */ /* 0x000fea0003800000 */
[----:B------:R-:W2:Y:S02]  /*7b00*/  LDCU.64 UR4, c[0x0][0x888] ;  /* 0x00011100ff0477ac */ /* 0x000ea40008000a00 */
[----:B--2---:R-:W-:-:S04]  /*7b10*/  ISETP.NE.U32.AND P0, PT, RZ, UR4, PT ;  /* 0x00000004ff007c0c */ /* 0x004fc8000bf05070 */
[----:B------:R-:W-:-:S13]  /*7b20*/  ISETP.NE.AND.EX P0, PT, RZ, UR5, PT, P0 ;  /* 0x00000005ff007c0c */ /* 0x000fda000bf05300 */
[----:B------:R-:W-:Y:S05]  /*7b30*/  @!P0 EXIT ;  /* 0x000000000000894d */ /* 0x000fea0003800000 */
[----:B------:R-:W-:Y:S05]  /*7b40*/  BRA `(.L_x_131) ;  /* 0x0000000000087947 */ /* 0x000fea0003800000 */
.L_x_130:
[----:B------:R-:W-:-:S13]  /*7b50*/  FSETP.NEU.AND P0, PT, R26, RZ, PT ;  /* 0x000000ff1a00720b */ /* 0x000fda0003f0d000 */
[----:B------:R-:W-:Y:S05]  /*7b60*/  @!P0 EXIT ;  /* 0x000000000000894d */ /* 0x000fea0003800000 */
.L_x_131:
[----:B------:R-:W-:Y:S05]  /*7b70*/  BSYNC.RECONVERGENT B0 ;  /* 0x0000000000007941 */ /* 0x000fea0003800200 */
.L_x_128:
[----:B------:R-:W-:Y:S01]  /*7b80*/  ULEA UR4, UR52, UR44, 0x3 ;  /* 0x0000002c34047291 */ /* 0x000fe2000f8e18ff */
[----:B------:R-:W-:-:S04]  /*7b90*/  DEPBAR.LE SB0, 0x0 ;  /* 0x000080000000791a */ /* 0x000fc80000000000 */
[----:B------:R-:W-:-:S04]  /*7ba0*/  UIADD3 UR4, UPT, UPT, UR4, 0xe8, URZ ;  /* 0x000000e804047890 */ /* 0x000fc8000fffe0ff */
[----:B------:R-:W-:-:S09]  /*7bb0*/  UPRMT UR4, UR54, 0x654, UR4 ;  /* 0x0000065436047896 */ /* 0x000fd20008000004 */
[----:B------:R-:W-:Y:S01]  /*7bc0*/  SYNCS.ARRIVE.TRANS64.RED.A1T0 RZ, [UR4], RZ ;  /* 0x000000ffffff79a7 */ /* 0x000fe20008100404 */
[----:B------:R-:W-:Y:S05]  /*7bd0*/  EXIT ;  /* 0x000000000000794d */ /* 0x000fea0003800000 */
.L_x_25:
[----:B--2---:R2:W3:Y:S02]  /*7be0*/  SYNCS.PHASECHK.TRANS64.TRYWAIT P0, [R0+URZ+0x180], R2 ;  /* 0x00018002000075a7 */ /* 0x0044e400080011ff */
[----:B---3--:R-:W-:Y:S05]  /*7bf0*/  @!P0 NANOSLEEP.SYNCS 0x989680 ;  /* 0x009896800000895d */ /* 0x008fea0003900000 */
[----:B------:R-:W3:Y:S02]  /*7c00*/  @!P0 SYNCS.PHASECHK.TRANS64 P0, [R0+URZ+0x180], R2 ;  /* 0x00018002000085a7 */ /* 0x000ee400080010ff */
[----:B---3--:R-:W-:Y:S05]  /*7c10*/  @!P0 BRA `(.L_x_25) ;  /* 0xfffffffc00f08947 */ /* 0x008fea000383ffff */
[----:B------:R-:W-:Y:S05]  /*7c20*/  BRA `(.L_x_132) ;  /* 0xffffff9c00907947 */ /* 0x000fea000383ffff */
.L_x_28:
[----:B-1----:R-:W-:-:S07]  /*7c30*/  MOV R0, UR33 ;  /* 0x0000002100007c02 */ /* 0x002fce0008000f00 */
.L_x_133:
[----:B-1----:R1:W2:Y:S02]  /*7c40*/  SYNCS.PHASECHK.TRANS64.TRYWAIT P0, [R0+URZ+0x68], R3 ;  /* 0x00006803000075a7 */ /* 0x0022a400080011ff */
[----:B--2---:R-:W-:Y:S05]  /*7c50*/  @!P0 NANOSLEEP.SYNCS 0x989680 ;  /* 0x009896800000895d */ /* 0x004fea0003900000 */
[----:B------:R-:W2:Y:S02]  /*7c60*/  @!P0 SYNCS.PHASECHK.TRANS64 P0, [R0+URZ+0x68], R3 ;  /* 0x00006803000085a7 */ /* 0x000ea400080010ff */
[----:B--2---:R-:W-:Y:S05]  /*7c70*/  @!P0 BRA `(.L_x_133) ;  /* 0xfffffffc00f08947 */ /* 0x004fea000383ffff */
[----:B------:R-:W-:Y:S05]  /*7c80*/  BRA `(.L_x_27) ;  /* 0xffffff9c00d87947 */ /* 0x000fea000383ffff */
.L_x_35:
[----:B-1----:R-:W-:-:S07]  /*7c90*/  MOV R0, UR17 ;  /* 0x0000001100007c02 */ /* 0x002fce0008000f00 */
.L_x_134:
[----:B-1----:R1:W2:Y:S02]  /*7ca0*/  SYNCS.PHASECHK.TRANS64.TRYWAIT P0, [R0+URZ+0x68], R3 ;  /* 0x00006803000075a7 */ /* 0x0022a400080011ff */
[----:B--2---:R-:W-:Y:S05]  /*7cb0*/  @!P0 NANOSLEEP.SYNCS 0x989680 ;  /* 0x009896800000895d */ /* 0x004fea0003900000 */
[----:B------:R-:W2:Y:S02]  /*7cc0*/  @!P0 SYNCS.PHASECHK.TRANS64 P0, [R0+URZ+0x68], R3 ;  /* 0x00006803000085a7 */ /* 0x000ea400080010ff */
[----:B--2---:R-:W-:Y:S05]  /*7cd0*/  @!P0 BRA `(.L_x_134) ;  /* 0xfffffffc00f08947 */ /* 0x004fea000383ffff */
[----:B------:R-:W-:Y:S05]  /*7ce0*/  BRA `(.L_x_34) ;  /* 0xffffffa000947947 */ /* 0x000fea000383ffff */
.L_x_40:
[----:B-1----:R1:W2:Y:S02]  /*7cf0*/  SYNCS.PHASECHK.TRANS64.TRYWAIT P0, [R3+URZ+0x110], R0 ;  /* 0x00011000030075a7 */ /* 0x0022a400080011ff */
[----:B--2---:R-:W-:Y:S05]  /*7d00*/  @!P0 NANOSLEEP.SYNCS 0x989680 ;  /* 0x009896800000895d */ /* 0x004fea0003900000 */
[----:B------:R-:W2:Y:S02]  /*7d10*/  @!P0 SYNCS.PHASECHK.TRANS64 P0, [R3+URZ+0x110], R0 ;  /* 0x00011000030085a7 */ /* 0x000ea400080010ff */
[----:B--2---:R-:W-:Y:S05]  /*7d20*/  @!P0 BRA `(.L_x_40) ;  /* 0xfffffffc00f08947 */ /* 0x004fea000383ffff */
[----:B------:R-:W-:Y:S05]  /*7d30*/  BRA `(.L_x_135) ;  /* 0xffffffa400387947 */ /* 0x000fea000383ffff */
.L_x_44:
[----:B------:R-:W-:-:S07]  /*7d40*/  MOV R0, UR4 ;  /* 0x0000000400007c02 */ /* 0x000fce0008000f00 */
.L_x_136:
[----:B-1----:R1:W2:Y:S02]  /*7d50*/  SYNCS.PHASECHK.TRANS64.TRYWAIT P0, [R0+URZ], R2 ;  /* 0x00000002000075a7 */ /* 0x0022a400080011ff */
[----:B--2---:R-:W-:Y:S05]  /*7d60*/  @!P0 NANOSLEEP.SYNCS 0x989680 ;  /* 0x009896800000895d */ /* 0x004fea0003900000 */
[----:B------:R-:W2:Y:S02]  /*7d70*/  @!P0 SYNCS.PHASECHK.TRANS64 P0, [R0+URZ], R2 ;  /* 0x00000002000085a7 */ /* 0x000ea400080010ff */
[----:B--2---:R-:W-:Y:S05]  /*7d80*/  @!P0 BRA `(.L_x_136) ;  /* 0xfffffffc00f08947 */ /* 0x004fea000383ffff */
[----:B------:R-:W-:Y:S05]  /*7d90*/  BRA `(.L_x_137) ;  /* 0xffffffa800e47947 */ /* 0x000fea000383ffff */
.L_x_45:
[----:B------:R-:W-:-:S07]  /*7da0*/  MOV R0, UR5 ;  /* 0x0000000500007c02 */ /* 0x000fce0008000f00 */
.L_x_138:
[----:B-1----:R1:W2:Y:S02]  /*7db0*/  SYNCS.PHASECHK.TRANS64.TRYWAIT P0, [R0+URZ], R3 ;  /* 0x00000003000075a7 */ /* 0x0022a400080011ff */
[----:B--2---:R-:W-:Y:S05]  /*7dc0*/  @!P0 NANOSLEEP.SYNCS 0x989680 ;  /* 0x009896800000895d */ /* 0x004fea0003900000 */
[----:B------:R-:W2:Y:S02]  /*7dd0*/  @!P0 SYNCS.PHASECHK.TRANS64 P0, [R0+URZ], R3 ;  /* 0x00000003000085a7 */ /* 0x000ea400080010ff */
[----:B--2---:R-:W-:Y:S05]  /*7de0*/  @!P0 BRA `(.L_x_138) ;  /* 0xfffffffc00f08947 */ /* 0x004fea000383ffff */
[----:B------:R-:W-:Y:S05]  /*7df0*/  BRA `(.L_x_139) ;  /* 0xffffffa800f07947 */ /* 0x000fea000383ffff */
.L_x_46:
[----:B------:R-:W-:-:S07]  /*7e00*/  MOV R0, UR5 ;  /* 0x0000000500007c02 */ /* 0x000fce0008000f00 */
.L_x_140:
[----:B-1----:R1:W2:Y:S02]  /*7e10*/  SYNCS.PHASECHK.TRANS64.TRYWAIT P0, [R0+URZ], R3 ;  /* 0x00000003000075a7 */ /* 0x0022a400080011ff */
[----:B--2---:R-:W-:Y:S05]  /*7e20*/  @!P0 NANOSLEEP.SYNCS 0x989680 ;  /* 0x009896800000895d */ /* 0x004fea0003900000 */
[----:B------:R-:W2:Y:S02]  /*7e30*/  @!P0 SYNCS.PHASECHK.TRANS64 P0, [R0+URZ], R3 ;  /* 0x00000003000085a7 */ /* 0x000ea400080010ff */
[----:B--2---:R-:W-:Y:S05]  /*7e40*/  @!P0 BRA `(.L_x_140) ;  /* 0xfffffffc00f08947 */ /* 0x004fea000383ffff */
[----:B------:R-:W-:Y:S05]  /*7e50*/  BRA `(.L_x_141) ;  /* 0xffffffa800fc7947 */ /* 0x000fea000383ffff */
.L_x_47:
[----:B------:R-:W-:-:S07]  /*7e60*/  MOV R0, UR5 ;  /* 0x0000000500007c02 */ /* 0x000fce0008000f00 */
.L_x_142:
[----:B-1----:R1:W2:Y:S02]  /*7e70*/  SYNCS.PHASECHK.TRANS64.TRYWAIT P0, [R0+URZ], R3 ;  /* 0x00000003000075a7 */ /* 0x0022a400080011ff */
[----:B--2---:R-:W-:Y:S05]  /*7e80*/  @!P0 NANOSLEEP.SYNCS 0x989680 ;  /* 0x009896800000895d */ /* 0x004fea0003900000 */
[----:B------:R-:W2:Y:S02]  /*7e90*/  @!P0 SYNCS.PHASECHK.TRANS64 P0, [R0+URZ], R3 ;  /* 0x00000003000085a7 */ /* 0x000ea400080010ff */
[----:B--2---:R-:W-:Y:S05]  /*7ea0*/  @!P0 BRA `(.L_x_142) ;  /* 0xfffffffc00f08947 */ /* 0x004fea000383ffff */
[----:B------:R-:W-:Y:S05]  /*7eb0*/  BRA `(.L_x_143) ;  /* 0xffffffac00087947 */ /* 0x000fea000383ffff */
.L_x_48:
[----:B------:R-:W-:-:S07]  /*7ec0*/  MOV R0, UR5 ;  /* 0x0000000500007c02 */ /* 0x000fce0008000f00 */
.L_x_144:
[----:B-1----:R1:W2:Y:S02]  /*7ed0*/  SYNCS.PHASECHK.TRANS64.TRYWAIT P0, [R0+URZ], R3 ;  /* 0x00000003000075a7 */ /* 0x0022a400080011ff */
[----:B--2---:R-:W-:Y:S05]  /*7ee0*/  @!P0 NANOSLEEP.SYNCS 0x989680 ;  /* 0x009896800000895d */ /* 0x004fea0003900000 */
[----:B------:R-:W2:Y:S02]  /*7ef0*/  @!P0 SYNCS.PHASECHK.TRANS64 P0, [R0+URZ], R3 ;  /* 0x00000003000085a7 */ /* 0x000ea400080010ff */
[----:B--2---:R-:W-:Y:S05]  /*7f00*/  @!P0 BRA `(.L_x_144) ;  /* 0xfffffffc00f08947 */ /* 0x004fea000383ffff */
[----:B------:R-:W-:Y:S05]  /*7f10*/  BRA `(.L_x_145) ;  /* 0xffffffac00147947 */ /* 0x000fea000383ffff */
.L_x_49:
[----:B------:R-:W-:-:S07]  /*7f20*/  MOV R0, UR5 ;  /* 0x0000000500007c02 */ /* 0x000fce0008000f00 */
.L_x_146:
[----:B-1----:R1:W2:Y:S02]  /*7f30*/  SYNCS.PHASECHK.TRANS64.TRYWAIT P0, [R0+URZ], R3 ;  /* 0x00000003000075a7 */ /* 0x0022a400080011ff */
[----:B--2---:R-:W-:Y:S05]  /*7f40*/  @!P0 NANOSLEEP.SYNCS 0x989680 ;  /* 0x009896800000895d */ /* 0x004fea0003900000 */
[----:B------:R-:W2:Y:S02]  /*7f50*/  @!P0 SYNCS.PHASECHK.TRANS64 P0, [R0+URZ], R3 ;  /* 0x00000003000085a7 */ /* 0x000ea400080010ff */
[----:B--2---:R-:W-:Y:S05]  /*7f60*/  @!P0 BRA `(.L_x_146) ;  /* 0xfffffffc00f08947 */ /* 0x004fea000383ffff */
[----:B------:R-:W-:Y:S05]  /*7f70*/  BRA `(.L_x_147) ;  /* 0xffffffac00207947 */ /* 0x000fea000383ffff */
.L_x_50:
[----:B------:R-:W-:-:S07]  /*7f80*/  MOV R0, UR5 ;  /* 0x0000000500007c02 */ /* 0x000fce0008000f00 */
.L_x_148:
[----:B-1----:R1:W2:Y:S02]  /*7f90*/  SYNCS.PHASECHK.TRANS64.TRYWAIT P0, [R0+URZ], R3 ;  /* 0x00000003000075a7 */ /* 0x0022a400080011ff */
[----:B--2---:R-:W-:Y:S05]  /*7fa0*/  @!P0 NANOSLEEP.SYNCS 0x989680 ;  /* 0x009896800000895d */ /* 0x004fea0003900000 */
[----:B------:R-:W2:Y:S02]  /*7fb0*/  @!P0 SYNCS.PHASECHK.TRANS64 P0, [R0+URZ], R3 ;  /* 0x00000003000085a7 */ /* 0x000ea400080010ff */
[----:B--2---:R-:W-:Y:S05]  /*7fc0*/  @!P0 BRA `(.L_x_148) ;  /* 0xfffffffc00f08947 */ /* 0x004fea000383ffff */
[----:B------:R-:W-:Y:S05]  /*7fd0*/  BRA `(.L_x_149) ;  /* 0xffffffac002c7947 */ /* 0x000fea000383ffff */
.L_x_51:
[----:B------:R-:W-:-:S07]  /*7fe0*/  MOV R0, UR5 ;  /* 0x0000000500007c02 */ /* 0x000fce0008000f00 */
.L_x_150:
[----:B-1----:R1:W2:Y:S02]  /*7ff0*/  SYNCS.PHASECHK.TRANS64.TRYWAIT P0, [R0+URZ], R3 ;  /* 0x00000003000075a7 */ /* 0x0022a400080011ff */
[----:B--2---:R-:W-:Y:S05]  /*8000*/  @!P0 NANOSLEEP.SYNCS 0x989680 ;  /* 0x009896800000895d */ /* 0x004fea0003900000 */
[----:B------:R-:W2:Y:S02]  /*8010*/  @!P0 SYNCS.PHASECHK.TRANS64 P0, [R0+URZ], R3 ;  /* 0x00000003000085a7 */ /* 0x000ea400080010ff */
[----:B--2---:R-:W-:Y:S05]  /*8020*/  @!P0 BRA `(.L_x_150) ;  /* 0xfffffffc00f08947 */ /* 0x004fea000383ffff */
[----:B------:R-:W-:Y:S05]  /*8030*/  BRA `(.L_x_151) ;  /* 0xffffffac00387947 */ /* 0x000fea000383ffff */
.L_x_52:
[----:B------:R-:W-:-:S07]  /*8040*/  MOV R0, UR5 ;  /* 0x0000000500007c02 */ /* 0x000fce0008000f00 */
.L_x_152:
[----:B-1----:R1:W2:Y:S02]  /*8050*/  SYNCS.PHASECHK.TRANS64.TRYWAIT P0, [R0+URZ], R3 ;  /* 0x00000003000075a7 */ /* 0x0022a400080011ff */
[----:B--2---:R-:W-:Y:S05]  /*8060*/  @!P0 NANOSLEEP.SYNCS 0x989680 ;  /* 0x009896800000895d */ /* 0x004fea0003900000 */
[----:B------:R-:W2:Y:S02]  /*8070*/  @!P0 SYNCS.PHASECHK.TRANS64 P0, [R0+URZ], R3 ;  /* 0x00000003000085a7 */ /* 0x000ea400080010ff */
[----:B--2---:R-:W-:Y:S05]  /*8080*/  @!P0 BRA `(.L_x_152) ;  /* 0xfffffffc00f08947 */ /* 0x004fea000383ffff */
[----:B------:R-:W-:Y:S05]  /*8090*/  BRA `(.L_x_153) ;  /* 0xffffffac00447947 */ /* 0x000fea000383ffff */
.L_x_53:
[----:B------:R-:W-:-:S07]  /*80a0*/  MOV R0, UR5 ;  /* 0x0000000500007c02 */ /* 0x000fce0008000f00 */
.L_x_154:
[----:B-1----:R1:W2:Y:S02]  /*80b0*/  SYNCS.PHASECHK.TRANS64.TRYWAIT P0, [R0+URZ], R3 ;  /* 0x00000003000075a7 */ /* 0x0022a400080011ff */
[----:B--2---:R-:W-:Y:S05]  /*80c0*/  @!P0 NANOSLEEP.SYNCS 0x989680 ;  /* 0x009896800000895d */ /* 0x004fea0003900000 */
[----:B------:R-:W2:Y:S02]  /*80d0*/  @!P0 SYNCS.PHASECHK.TRANS64 P0, [R0+URZ], R3 ;  /* 0x00000003000085a7 */ /* 0x000ea400080010ff */
[----:B--2---:R-:W-:Y:S05]  /*80e0*/  @!P0 BRA `(.L_x_154) ;  /* 0xfffffffc00f08947 */ /* 0x004fea000383ffff */
[----:B------:R-:W-:Y:S05]  /*80f0*/  BRA `(.L_x_155) ;  /* 0xffffffac00507947 */ /* 0x000fea000383ffff */
.L_x_54:
[----:B------:R-:W-:-:S07]  /*8100*/  MOV R0, UR5 ;  /* 0x0000000500007c02 */ /* 0x000fce0008000f00 */
.L_x_156:
[----:B-1----:R1:W2:Y:S02]  /*8110*/  SYNCS.PHASECHK.TRANS64.TRYWAIT P0, [R0+URZ], R3 ;  /* 0x00000003000075a7 */ /* 0x0022a400080011ff */
[----:B--2---:R-:W-:Y:S05]  /*8120*/  @!P0 NANOSLEEP.SYNCS 0x989680 ;  /* 0x009896800000895d */ /* 0x004fea0003900000 */
[----:B------:R-:W2:Y:S02]  /*8130*/  @!P0 SYNCS.PHASECHK.TRANS64 P0, [R0+URZ], R3 ;  /* 0x00000003000085a7 */ /* 0x000ea400080010ff */
[----:B--2---:R-:W-:Y:S05]  /*8140*/  @!P0 BRA `(.L_x_156) ;  /* 0xfffffffc00f08947 */ /* 0x004fea000383ffff */
[----:B------:R-:W-:Y:S05]  /*8150*/  BRA `(.L_x_157) ;  /* 0xffffffac005c7947 */ /* 0x000fea000383ffff */
.L_x_55:
[----:B------:R-:W-:-:S07]  /*8160*/  MOV R0, UR5 ;  /* 0x0000000500007c02 */ /* 0x000fce0008000f00 */
.L_x_158:
[----:B-1----:R1:W2:Y:S02]  /*8170*/  SYNCS.PHASECHK.TRANS64.TRYWAIT P0, [R0+URZ], R3 ;  /* 0x00000003000075a7 */ /* 0x0022a400080011ff */
[----:B--2---:R-:W-:Y:S05]  /*8180*/  @!P0 NANOSLEEP.SYNCS 0x989680 ;  /* 0x009896800000895d */ /* 0x004fea0003900000 */
[----:B------:R-:W2:Y:S02]  /*8190*/  @!P0 SYNCS.PHASECHK.TRANS64 P0, [R0+URZ], R3 ;  /* 0x00000003000085a7 */ /* 0x000ea400080010ff */
[----:B--2---:R-:W-:Y:S05]  /*81a0*/  @!P0 BRA `(.L_x_158) ;  /* 0xfffffffc00f08947 */ /* 0x004fea000383ffff */
[----:B------:R-:W-:Y:S05]  /*81b0*/  BRA `(.L_x_159) ;  /* 0xffffffac00687947 */ /* 0x000fea000383ffff */
.L_x_58:
[----:B-1----:R1:W2:Y:S02]  /*81c0*/  SYNCS.PHASECHK.TRANS64.TRYWAIT P0, [R2+URZ+0x170], R4 ;  /* 0x00017004020075a7 */ /* 0x0022a400080011ff */
[----:B--2---:R-:W-:Y:S05]  /*81d0*/  @!P0 NANOSLEEP.SYNCS 0x989680 ;  /* 0x009896800000895d */ /* 0x004fea0003900000 */
[----:B------:R-:W2:Y:S02]  /*81e0*/  @!P0 SYNCS.PHASECHK.TRANS64 P0, [R2+URZ+0x170], R4 ;  /* 0x00017004020085a7 */ /* 0x000ea400080010ff */
[----:B--2---:R-:W-:Y:S05]  /*81f0*/  @!P0 BRA `(.L_x_58) ;  /* 0xfffffffc00f08947 */ /* 0x004fea000383ffff */
[----:B------:R-:W-:Y:S05]  /*8200*/  BRA `(.L_x_160) ;  /* 0xffffffac00c47947 */ /* 0x000fea000383ffff */
.L_x_59:
[----:B------:R-:W-:-:S07]  /*8210*/  MOV R2, UR4 ;  /* 0x0000000400027c02 */ /* 0x000fce0008000f00 */
.L_x_161:
[----:B-1----:R1:W2:Y:S02]  /*8220*/  SYNCS.PHASECHK.TRANS64.TRYWAIT P0, [R2+URZ+0x120], R5 ;  /* 0x00012005020075a7 */ /* 0x0022a400080011ff */
[----:B--2---:R-:W-:Y:S05]  /*8230*/  @!P0 NANOSLEEP.SYNCS 0x989680 ;  /* 0x009896800000895d */ /* 0x004fea0003900000 */
[----:B------:R-:W2:Y:S02]  /*8240*/  @!P0 SYNCS.PHASECHK.TRANS64 P0, [R2+URZ+0x120], R5 ;  /* 0x00012005020085a7 */ /* 0x000ea400080010ff */
[----:B--2---:R-:W-:Y:S05]  /*8250*/  @!P0 BRA `(.L_x_161) ;  /* 0xfffffffc00f08947 */ /* 0x004fea000383ffff */
[----:B------:R-:W-:Y:S05]  /*8260*/  BRA `(.L_x_162) ;  /* 0xffffffac00d47947 */ /* 0x000fea000383ffff */
.L_x_60:
[----:B-1----:R1:W2:Y:S02]  /*8270*/  SYNCS.PHASECHK.TRANS64.TRYWAIT P1, [R2+URZ+0x110], R4 ;  /* 0x00011004020075a7 */ /* 0x0022a400080211ff */
[----:B--2---:R-:W-:Y:S05]  /*8280*/  @!P1 NANOSLEEP.SYNCS 0x989680 ;  /* 0x009896800000995d */ /* 0x004fea0003900000 */
[----:B------:R-:W2:Y:S02]  /*8290*/  @!P1 SYNCS.PHASECHK.TRANS64 P1, [R2+URZ+0x110], R4 ;  /* 0x00011004020095a7 */ /* 0x000ea400080210ff */
[----:B--2---:R-:W-:Y:S05]  /*82a0*/  @!P1 BRA `(.L_x_60) ;  /* 0xfffffffc00f09947 */ /* 0x004fea000383ffff */
[----:B------:R-:W-:Y:S05]  /*82b0*/  BRA `(.L_x_163) ;  /* 0xffffffb000047947 */ /* 0x000fea000383ffff */
.L_x_63:
[----:B------:R-:W-:-:S07]  /*82c0*/  MOV R0, UR4 ;  /* 0x0000000400007c02 */ /* 0x000fce0008000f00 */
.L_x_164:
[----:B-1----:R1:W2:Y:S02]  /*82d0*/  SYNCS.PHASECHK.TRANS64.TRYWAIT P0, [R0+URZ+0x120], R2 ;  /* 0x00012002000075a7 */ /* 0x0022a400080011ff */
[----:B--2---:R-:W-:Y:S05]  /*82e0*/  @!P0 NANOSLEEP.SYNCS 0x989680 ;  /* 0x009896800000895d */ /* 0x004fea0003900000 */
[----:B------:R-:W2:Y:S02]  /*82f0*/  @!P0 SYNCS.PHASECHK.TRANS64 P0, [R0+URZ+0x120], R2 ;  /* 0x00012002000085a7 */ /* 0x000ea400080010ff */
[----:B--2---:R-:W-:Y:S05]  /*8300*/  @!P0 BRA `(.L_x_164) ;  /* 0xfffffffc00f08947 */ /* 0x004fea000383ffff */
[----:B------:R-:W-:Y:S05]  /*8310*/  BRA `(.L_x_62) ;  /* 0xffffffb000587947 */ /* 0x000fea000383ffff */
.L_x_70:
[----:B-1----:R1:W2:Y:S02]  /*8320*/  SYNCS.PHASECHK.TRANS64.TRYWAIT P1, [R0+URZ+0x110], R2 ;  /* 0x00011002000075a7 */ /* 0x0022a400080211ff */
[----:B--2---:R-:W-:Y:S05]  /*8330*/  @!P1 NANOSLEEP.SYNCS 0x989680 ;  /* 0x009896800000995d */ /* 0x004fea0003900000 */
[----:B------:R-:W2:Y:S02]  /*8340*/  @!P1 SYNCS.PHASECHK.TRANS64 P1, [R0+URZ+0x110], R2 ;  /* 0x00011002000095a7 */ /* 0x000ea400080210ff */
[----:B--2---:R-:W-:Y:S05]  /*8350*/  @!P1 BRA `(.L_x_70) ;  /* 0xfffffffc00f09947 */ /* 0x004fea000383ffff */
[----:B------:R-:W-:Y:S05]  /*8360*/  BRA `(.L_x_165) ;  /* 0xffffffb400cc7947 */ /* 0x000fea000383ffff */
.L_x_71:
[----:B------:R-:W-:-:S07]  /*8370*/  MOV R2, UR31 ;  /* 0x0000001f00027c02 */ /* 0x000fce0008000f00 */
.L_x_166:
[----:B-1----:R1:W2:Y:S02]  /*8380*/  SYNCS.PHASECHK.TRANS64.TRYWAIT P0, [R2+URZ+0x150], R0 ;  /* 0x00015000020075a7 */ /* 0x0022a400080011ff */
[----:B--2---:R-:W-:Y:S05]  /*8390*/  @!P0 NANOSLEEP.SYNCS 0x989680 ;  /* 0x009896800000895d */ /* 0x004fea0003900000 */
[----:B------:R-:W2:Y:S02]  /*83a0*/  @!P0 SYNCS.PHASECHK.TRANS64 P0, [R2+URZ+0x150], R0 ;  /* 0x00015000020085a7 */ /* 0x000ea400080010ff */
[----:B--2---:R-:W-:Y:S05]  /*83b0*/  @!P0 BRA `(.L_x_166) ;  /* 0xfffffffc00f08947 */ /* 0x004fea000383ffff */
[----:B------:R-:W-:Y:S05]  /*83c0*/  BRA `(.L_x_167) ;  /* 0xffffffb8001c7947 */ /* 0x000fea000383ffff */
.L_x_74:
[----:B------:R-:W-:Y:S07]  /*83d0*/  MOV R0, UR5 ;  /* 0x0000000500007c02 */ /* 0x000fee0008000f00 */
.L_x_168:
[----:B-1----:R1:W2:Y:S02]  /*83e0*/  SYNCS.PHASECHK.TRANS64.TRYWAIT P0, [R0+URZ], R2 ;  /* 0x00000002000075a7 */ /* 0x0022a400080011ff */
[----:B--2---:R-:W-:Y:S05]  /*83f0*/  @!P0 NANOSLEEP.SYNCS 0x989680 ;  /* 0x009896800000895d */ /* 0x004fea0003900000 */
[----:B------:R-:W2:Y:S02]  /*8400*/  @!P0 SYNCS.PHASECHK.TRANS64 P0, [R0+URZ], R2 ;  /* 0x00000002000085a7 */ /* 0x000ea400080010ff */
[----:B--2---:R-:W-:Y:S05]  /*8410*/  @!P0 BRA `(.L_x_168) ;  /* 0xfffffffc00f08947 */ /* 0x004fea000383ffff */
[----:B------:R-:W-:Y:S05]  /*8420*/  BRA `(.L_x_73) ;  /* 0xffffffb800387947 */ /* 0x000fea000383ffff */
.L_x_77:
[----:B------:R-:W-:-:S07]  /*8430*/  MOV R0, UR4 ;  /* 0x0000000400007c02 */ /* 0x000fce0008000f00 */
.L_x_169:
[----:B--2---:R2:W4:Y:S02]  /*8440*/  SYNCS.PHASECHK.TRANS64.TRYWAIT P0, [R0+URZ], R2 ;  /* 0x00000002000075a7 */ /* 0x00452400080011ff */
[----:B----4-:R-:W-:Y:S05]  /*8450*/  @!P0 NANOSLEEP.SYNCS 0x989680 ;  /* 0x009896800000895d */ /* 0x010fea0003900000 */
[----:B------:R-:W4:Y:S02]  /*8460*/  @!P0 SYNCS.PHASECHK.TRANS64 P0, [R0+URZ], R2 ;  /* 0x00000002000085a7 */ /* 0x000f2400080010ff */
[----:B----4-:R-:W-:Y:S05]  /*8470*/  @!P0 BRA `(.L_x_169) ;  /* 0xfffffffc00f08947 */ /* 0x010fea000383ffff */
[----:B------:R-:W-:Y:S05]  /*8480*/  BRA `(.L_x_170) ;  /* 0xffffffbc00147947 */ /* 0x000fea000383ffff */
.L_x_78:
[----:B------:R-:W-:-:S07]  /*8490*/  MOV R0, UR5 ;  /* 0x0000000500007c02 */ /* 0x000fce0008000f00 */
.L_x_171:
[----:B-1----:R1:W2:Y:S02]  /*84a0*/  SYNCS.PHASECHK.TRANS64.TRYWAIT P0, [R0+URZ], R3 ;  /* 0x00000003000075a7 */ /* 0x0022a400080011ff */
[----:B--2---:R-:W-:Y:S05]  /*84b0*/  @!P0 NANOSLEEP.SYNCS 0x989680 ;  /* 0x009896800000895d */ /* 0x004fea0003900000 */
[----:B------:R-:W2:Y:S02]  /*84c0*/  @!P0 SYNCS.PHASECHK.TRANS64 P0, [R0+URZ], R3 ;  /* 0x00000003000085a7 */ /* 0x000ea400080010ff */
[----:B--2---:R-:W-:Y:S05]  /*84d0*/  @!P0 BRA `(.L_x_171) ;  /* 0xfffffffc00f08947 */ /* 0x004fea000383ffff */
[----:B------:R-:W-:Y:S05]  /*84e0*/  BRA `(.L_x_172) ;  /* 0xffffffbc00207947 */ /* 0x000fea000383ffff */
.L_x_79:
[----:B------:R-:W-:-:S07]  /*84f0*/  MOV R0, UR5 ;  /* 0x0000000500007c02 */ /* 0x000fce0008000f00 */
.L_x_173:
[----:B-1----:R1:W2:Y:S02]  /*8500*/  SYNCS.PHASECHK.TRANS64.TRYWAIT P0, [R0+URZ], R3 ;  /* 0x00000003000075a7 */ /* 0x0022a400080011ff */
[----:B--2---:R-:W-:Y:S05]  /*8510*/  @!P0 NANOSLEEP.SYNCS 0x989680 ;  /* 0x009896800000895d */ /* 0x004fea0003900000 */
[----:B------:R-:W2:Y:S02]  /*8520*/  @!P0 SYNCS.PHASECHK.TRANS64 P0, [R0+URZ], R3 ;  /* 0x00000003000085a7 */ /* 0x000ea400080010ff */
[----:B--2---:R-:W-:Y:S05]  /*8530*/  @!P0 BRA `(.L_x_173) ;  /* 0xfffffffc00f08947 */ /* 0x004fea000383ffff */
[----:B------:R-:W-:Y:S05]  /*8540*/  BRA `(.L_x_174) ;  /* 0xffffffbc002c7947 */ /* 0x000fea000383ffff */
.L_x_80:
[----:B-1----:R-:W-:-:S07]  /*8550*/  MOV R0, UR4 ;  /* 0x0000000400007c02 */ /* 0x002fce0008000f00 */
.L_x_175:
[----:B-1----:R1:W2:Y:S02]  /*8560*/  SYNCS.PHASECHK.TRANS64.TRYWAIT P0, [R0+URZ], R2 ;  /* 0x00000002000075a7 */ /* 0x0022a400080011ff */
[----:B--2---:R-:W-:Y:S05]  /*8570*/  @!P0 NANOSLEEP.SYNCS 0x989680 ;  /* 0x009896800000895d */ /* 0x004fea0003900000 */
[----:B------:R-:W2:Y:S02]  /*8580*/  @!P0 SYNCS.PHASECHK.TRANS64 P0, [R0+URZ], R2 ;  /* 0x00000002000085a7 */ /* 0x000ea400080010ff */
[----:B--2---:R-:W-:Y:S05]  /*8590*/  @!P0 BRA `(.L_x_175) ;  /* 0xfffffffc00f08947 */ /* 0x004fea000383ffff */
[----:B------:R-:W-:Y:S05]  /*85a0*/  BRA `(.L_x_176) ;  /* 0xffffffbc00387947 */ /* 0x000fea000383ffff */
.L_x_85:
[----:B---3--:R3:W1:Y:S02]  /*85b0*/  SYNCS.PHASECHK.TRANS64.TRYWAIT P0, [R12+URZ+0x110], R0 ;  /* 0x000110000c0075a7 */ /* 0x00866400080011ff */
[----:B-1----:R-:W-:Y:S05]  /*85c0*/  @!P0 NANOSLEEP.SYNCS 0x989680 ;  /* 0x009896800000895d */ /* 0x002fea0003900000 */
[----:B------:R-:W1:Y:S02]  /*85d0*/  @!P0 SYNCS.PHASECHK.TRANS64 P0, [R12+URZ+0x110], R0 ;  /* 0x000110000c0085a7 */ /* 0x000e6400080010ff */
[----:B-1----:R-:W-:Y:S05]  /*85e0*/  @!P0 BRA `(.L_x_85) ;  /* 0xfffffffc00f08947 */ /* 0x002fea000383ffff */
[----:B------:R-:W-:Y:S05]  /*85f0*/  BRA `(.L_x_177) ;  /* 0xffffffc000487947 */ /* 0x000fea000383ffff */
.L_x_88:
[----:B-1----:R-:W-:Y:S07]  /*8600*/  MOV R0, UR24 ;  /* 0x0000001800007c02 */ /* 0x002fee0008000f00 */
.L_x_178:
[----:B-1----:R1:W2:Y:S02]  /*8610*/  SYNCS.PHASECHK.TRANS64.TRYWAIT P2, [R0+URZ+0x108], R6 ;  /* 0x00010806000075a7 */ /* 0x0022a400080411ff */
[----:B--2---:R-:W-:Y:S05]  /*8620*/  @!P2 NANOSLEEP.SYNCS 0x989680 ;  /* 0x009896800000a95d */ /* 0x004fea0003900000 */
[----:B------:R-:W2:Y:S02]  /*8630*/  @!P2 SYNCS.PHASECHK.TRANS64 P2, [R0+URZ+0x108], R6 ;  /* 0x000108060000a5a7 */ /* 0x000ea400080410ff */
[----:B--2---:R-:W-:Y:S05]  /*8640*/  @!P2 BRA `(.L_x_178) ;  /* 0xfffffffc00f0a947 */ /* 0x004fea000383ffff */
[----:B------:R-:W-:Y:S05]  /*8650*/  BRA `(.L_x_87) ;  /* 0xffffffc400ac7947 */ /* 0x000fea000383ffff */
.L_x_91:
[----:B------:R-:W-:Y:S07]  /*8660*/  MOV R0, UR4 ;  /* 0x0000000400007c02 */ /* 0x000fee0008000f00 */
.L_x_179:
[----:B-1----:R1:W2:Y:S02]  /*8670*/  SYNCS.PHASECHK.TRANS64.TRYWAIT P0, [R0+URZ+0xe8], R9 ;  /* 0x0000e809000075a7 */ /* 0x0022a400080011ff */
[----:B--2---:R-:W-:Y:S05]  /*8680*/  @!P0 NANOSLEEP.SYNCS 0x989680 ;  /* 0x009896800000895d */ /* 0x004fea0003900000 */
[----:B------:R-:W2:Y:S02]  /*8690*/  @!P0 SYNCS.PHASECHK.TRANS64 P0, [R0+URZ+0xe8], R9 ;  /* 0x0000e809000085a7 */ /* 0x000ea400080010ff */
[----:B--2---:R-:W-:Y:S05]  /*86a0*/  @!P0 BRA `(.L_x_179) ;  /* 0xfffffffc00f08947 */ /* 0x004fea000383ffff */
[----:B------:R-:W-:Y:S05]  /*86b0*/  BRA `(.L_x_180) ;  /* 0xffffffc8000c7947 */ /* 0x000fea000383ffff */
.L_x_92:
[----:B------:R-:W-:Y:S07]  /*86c0*/  MOV R6, UR5 ;  /* 0x0000000500067c02 */ /* 0x000fee0008000f00 */
.L_x_181:
[----:B-1----:R1:W2:Y:S02]  /*86d0*/  SYNCS.PHASECHK.TRANS64.TRYWAIT P0, [R6+URZ+0xe8], R0 ;  /* 0x0000e800060075a7 */ /* 0x0022a400080011ff */
[----:B--2---:R-:W-:Y:S05]  /*86e0*/  @!P0 NANOSLEEP.SYNCS 0x989680 ;  /* 0x009896800000895d */ /* 0x004fea0003900000 */
[----:B------:R-:W2:Y:S02]  /*86f0*/  @!P0 SYNCS.PHASECHK.TRANS64 P0, [R6+URZ+0xe8], R0 ;  /* 0x0000e800060085a7 */ /* 0x000ea400080010ff */
[----:B--2---:R-:W-:Y:S05]  /*8700*/  @!P0 BRA `(.L_x_181) ;  /* 0xfffffffc00f08947 */ /* 0x004fea000383ffff */
[----:B------:R-:W-:Y:S05]  /*8710*/  BRA `(.L_x_182) ;  /* 0xffffffc800687947 */ /* 0x000fea000383ffff */
.L_x_94:
[----:B------:R-:W-:-:S07]  /*8720*/  MOV R0, UR4 ;  /* 0x0000000400007c02 */ /* 0x000fce0008000f00 */
.L_x_183:
[----:B-1----:R1:W2:Y:S02]  /*8730*/  SYNCS.PHASECHK.TRANS64.TRYWAIT P0, [R0+URZ], R2 ;  /* 0x00000002000075a7 */ /* 0x0022a400080011ff */
[----:B--2---:R-:W-:Y:S05]  /*8740*/  @!P0 NANOSLEEP.SYNCS 0x989680 ;  /* 0x009896800000895d */ /* 0x004fea0003900000 */
[----:B------:R-:W2:Y:S02]  /*8750*/  @!P0 SYNCS.PHASECHK.TRANS64 P0, [R0+URZ], R2 ;  /* 0x00000002000085a7 */ /* 0x000ea400080010ff */
[----:B--2---:R-:W-:Y:S05]  /*8760*/  @!P0 BRA `(.L_x_183) ;  /* 0xfffffffc00f08947 */ /* 0x004fea000383ffff */
[----:B------:R-:W-:Y:S05]  /*8770*/  BRA `(.L_x_184) ;  /* 0xffffffc800f87947 */ /* 0x000fea000383ffff */
.L_x_95:
[----:B------:R-:W-:-:S07]  /*8780*/  MOV R0, UR5 ;  /* 0x0000000500007c02 */ /* 0x000fce0008000f00 */
.L_x_185:
[----:B-1----:R1:W2:Y:S02]  /*8790*/  SYNCS.PHASECHK.TRANS64.TRYWAIT P0, [R0+URZ], R2 ;  /* 0x00000002000075a7 */ /* 0x0022a400080011ff */
[----:B--2---:R-:W-:Y:S05]  /*87a0*/  @!P0 NANOSLEEP.SYNCS 0x989680 ;  /* 0x009896800000895d */ /* 0x004fea0003900000 */
[----:B------:R-:W2:Y:S02]  /*87b0*/  @!P0 SYNCS.PHASECHK.TRANS64 P0, [R0+URZ], R2 ;  /* 0x00000002000085a7 */ /* 0x000ea400080010ff */
[----:B--2---:R-:W-:Y:S05]  /*87c0*/  @!P0 BRA `(.L_x_185) ;  /* 0xfffffffc00f08947 */ /* 0x004fea000383ffff */
[----:B------:R-:W-:Y:S05]  /*87d0*/  BRA `(.L_x_186) ;  /* 0xffffffcc00047947 */ /* 0x000fea000383ffff */
.L_x_97:
[----:B-1----:R1:W2:Y:S02]  /*87e0*/  SYNCS.PHASECHK.TRANS64.TRYWAIT P0, [R0+URZ+0x110], R2 ;  /* 0x00011002000075a7 */ /* 0x0022a400080011ff */
[----:B--2---:R-:W-:Y:S05]  /*87f0*/  @!P0 NANOSLEEP.SYNCS 0x989680 ;  /* 0x009896800000895d */ /* 0x004fea0003900000 */
[----:B------:R-:W2:Y:S02]  /*8800*/  @!P0 SYNCS.PHASECHK.TRANS64 P0, [R0+URZ+0x110], R2 ;  /* 0x00011002000085a7 */ /* 0x000ea400080010ff */
[----:B--2---:R-:W-:Y:S05]  /*8810*/  @!P0 BRA `(.L_x_97) ;  /* 0xfffffffc00f08947 */ /* 0x004fea000383ffff */
[----:B------:R-:W-:Y:S05]  /*8820*/  BRA `(.L_x_187) ;  /* 0xffffffcc00f07947 */ /* 0x000fea000383ffff */
.L_x_107:
[----:B-1----:R1:W3:Y:S02]  /*8830*/  SYNCS.PHASECHK.TRANS64.TRYWAIT P1, [R2+URZ+0xd0], R4 ;  /* 0x0000d004020075a7 */ /* 0x0022e400080211ff */
[----:B---3--:R-:W-:Y:S05]  /*8840*/  @!P1 NANOSLEEP.SYNCS 0x989680 ;  /* 0x009896800000995d */ /* 0x008fea0003900000 */
[----:B------:R-:W3:Y:S02]  /*8850*/  @!P1 SYNCS.PHASECHK.TRANS64 P1, [R2+URZ+0xd0], R4 ;  /* 0x0000d004020095a7 */ /* 0x000ee400080210ff */
[----:B---3--:R-:W-:Y:S05]  /*8860*/  @!P1 BRA `(.L_x_107) ;  /* 0xfffffffc00f09947 */ /* 0x008fea000383ffff */
[----:B------:R-:W-:Y:S05]  /*8870*/  BRA `(.L_x_106) ;  /* 0xffffffdc00607947 */ /* 0x000fea000383ffff */
.L_x_109:
[----:B-1----:R1:W2:Y:S02]  /*8880*/  SYNCS.PHASECHK.TRANS64.TRYWAIT P0, [R27+URZ+0x130], R3 ;  /* 0x000130031b0075a7 */ /* 0x0022a400080011ff */
[----:B--2---:R-:W-:Y:S05]  /*8890*/  @!P0 NANOSLEEP.SYNCS 0x989680 ;  /* 0x009896800000895d */ /* 0x004fea0003900000 */
[----:B------:R-:W2:Y:S02]  /*88a0*/  @!P0 SYNCS.PHASECHK.TRANS64 P0, [R27+URZ+0x130], R3 ;  /* 0x000130031b0085a7 */ /* 0x000ea400080010ff */
[----:B--2---:R-:W-:Y:S05]  /*88b0*/  @!P0 BRA `(.L_x_109) ;  /* 0xfffffffc00f08947 */ /* 0x004fea000383ffff */
[----:B------:R-:W-:Y:S05]  /*88c0*/  BRA `(.L_x_108) ;  /* 0xffffffdc00b07947 */ /* 0x000fea000383ffff */
.L_x_120:
[----:B-1----:R1:W2:Y:S02]  /*88d0*/  SYNCS.PHASECHK.TRANS64.TRYWAIT P0, [R2+URZ+0xd0], R63 ;  /* 0x0000d03f020075a7 */ /* 0x0022a400080011ff */
[----:B--2---:R-:W-:Y:S05]  /*88e0*/  @!P0 NANOSLEEP.SYNCS 0x989680 ;  /* 0x009896800000895d */ /* 0x004fea0003900000 */
[----:B------:R-:W2:Y:S02]  /*88f0*/  @!P0 SYNCS.PHASECHK.TRANS64 P0, [R2+URZ+0xd0], R63 ;  /* 0x0000d03f020085a7 */ /* 0x000ea400080010ff */
[----:B--2---:R-:W-:Y:S05]  /*8900*/  @!P0 BRA `(.L_x_120) ;  /* 0xfffffffc00f08947 */ /* 0x004fea000383ffff */
[----:B------:R-:W-:Y:S05]  /*8910*/  BRA `(.L_x_119) ;  /* 0xffffffe400c47947 */ /* 0x000fea000383ffff */
        .weak           $__internal_0_$__cuda_sm10x_tcgen05_guardrail_trap_col_being_dealloced_not_returned_by_alloc
        .type           $__internal_0_$__cuda_sm10x_tcgen05_guardrail_trap_col_being_dealloced_not_returned_by_alloc,@function
        .size           $__internal_0_$__cuda_sm10x_tcgen05_guardrail_trap_col_being_dealloced_not_returned_by_alloc,($__internal_1_$__cuda_sm10x_tcgen05_guardrail_trap_phase_invalid_during_alloc - $__internal_0_$__cuda_sm10x_tcgen05_guardrail_trap_col_being_dealloced_not_returned_by_alloc)
$__internal_0_$__cuda_sm10x_tcgen05_guardrail_trap_col_being_dealloced_not_returned_by_alloc:
[----:B------:R-:W-:Y:S05]  /*8920*/  BPT.TRAP 0x1 ;  /* 0x000000040000795c */ /* 0x000fea0000300000 */
[----:B------:R-:W-:-:S04]  /*8930*/  HFMA2 R3, -RZ, RZ, 0, 0 ;  /* 0x00000000ff037431 */ /* 0x000fc800000001ff */
[----:B------:R-:W-:Y:S05]  /*8940*/  RET.REL.NODEC R2 `(_ZN7cutlass13device_kernelINS_4gemm6kernel13GemmUniversalIN4cute5tupleIJiiiiEEENS1_10collective13CollectiveMmaINS1_35MainloopSm100TmaUmmaWarpSpecializedILi13ELi2ELi4ENS5_IJNS4_1CILi1EEENSA_ILi4EEESB_EEEEENS5_IJNSA_ILi64EEESF_SF_EEENS_6half_tENS5_IJlSB_lEEESH_SI_NS4_8TiledMMAINS4_8MMA_AtomIJNS4_20SM100_MMA_F16BF16_SSISH_SH_fLi64ELi64ELNS4_4UMMA5MajorE0ELSN_0ELNSM_7ScaleInE0ELSO_0EEEEEENS4_6LayoutINS5_IJSB_SB_SB_EEENS5_IJNSA_ILi0EEEST_ST_EEEEENS5_IJNS4_10UnderscoreESW_SW_EEEEENS4_23SM90_TMA_LOAD_MULTICASTENS4_14ComposedLayoutINS4_7SwizzleILi3ELi4ELi3EEENS4_18smem_ptr_flag_bitsILi16EEENSR_INS5_IJNSA_ILi8EEESF_EEENS5_IJSF_SB_EEEEEEEvNS4_8identityENS4_13SM90_TMA_LOADES19_vS1A_EENS_8epilogue10collective18CollectiveEpilogueINS1D_23Sm100TmaWarpSpecializedILi3ELi2ELi16ELb1ELb0EEEJSG_NS5_IJNSR_ISF_SB_EENSR_INSA_ILi32EEESB_EEEEESH_SI_SH_SI_NS1D_6fusion15FusionCallbacksIS1H_NS1M_17LinearCombinationISH_fSH_fLNS_15FloatRoundStyleE2EEESG_S1L_JEEENS4_5SM1004TMEM4LOAD26SM100_TMEM_LOAD_16dp256b4xES1B_NS10_INS11_ILi2ELi4ELi3EEES14_NSR_INS5_IJS15_S1J_EEENS5_IJS1J_SB_EEEEEEENS4_17SM75_U32x4_LDSM_NENS4_14SM90_TMA_STOREES20_NS4_17SM90_U32x4_STSM_NENS4_39AutoVectorizingCopyWithAssumedAlignmentILi128EEEEEEvvEEEEvNT_6ParamsE) ;  /* 0xffffff7402ac7950 */ /* 0x000fea0003c3ffff */
        .weak           $__internal_1_$__cuda_sm10x_tcgen05_guardrail_trap_phase_invalid_during_alloc
        .type           $__internal_1_$__cuda_sm10x_tcgen05_guardrail_trap_phase_invalid_during_alloc,@function
        .size           $__internal_1_$__cuda_sm10x_tcgen05_guardrail_trap_phase_invalid_during_alloc,($__internal_2_$__cuda_sm10x_tcgen05_guardrail_trap_unallocated_columns_being_dealloced - $__internal_1_$__cuda_sm10x_tcgen05_guardrail_trap_phase_invalid_during_alloc)
$__internal_1_$__cuda_sm10x_tcgen05_guardrail_trap_phase_invalid_during_alloc:
[----:B------:R-:W-:Y:S05]  /*8950*/  BPT.TRAP 0x1 ;  /* 0x000000040000795c */ /* 0x000fea0000300000 */
[----:B------:R-:W-:-:S04]  /*8960*/  MOV R5, 0x0 ;  /* 0x0000000000057802 */ /* 0x000fc80000000f00 */
[----:B------:R-:W-:Y:S05]  /*8970*/  RET.REL.NODEC R4 `(_ZN7cutlass13device_kernelINS_4gemm6kernel13GemmUniversalIN4cute5tupleIJiiiiEEENS1_10collective13CollectiveMmaINS1_35MainloopSm100TmaUmmaWarpSpecializedILi13ELi2ELi4ENS5_IJNS4_1CILi1EEENSA_ILi4EEESB_EEEEENS5_IJNSA_ILi64EEESF_SF_EEENS_6half_tENS5_IJlSB_lEEESH_SI_NS4_8TiledMMAINS4_8MMA_AtomIJNS4_20SM100_MMA_F16BF16_SSISH_SH_fLi64ELi64ELNS4_4UMMA5MajorE0ELSN_0ELNSM_7ScaleInE0ELSO_0EEEEEENS4_6LayoutINS5_IJSB_SB_SB_EEENS5_IJNSA_ILi0EEEST_ST_EEEEENS5_IJNS4_10UnderscoreESW_SW_EEEEENS4_23SM90_TMA_LOAD_MULTICASTENS4_14ComposedLayoutINS4_7SwizzleILi3ELi4ELi3EEENS4_18smem_ptr_flag_bitsILi16EEENSR_INS5_IJNSA_ILi8EEESF_EEENS5_IJSF_SB_EEEEEEEvNS4_8identityENS4_13SM90_TMA_LOADES19_vS1A_EENS_8epilogue10collective18CollectiveEpilogueINS1D_23Sm100TmaWarpSpecializedILi3ELi2ELi16ELb1ELb0EEEJSG_NS5_IJNSR_ISF_SB_EENSR_INSA_ILi32EEESB_EEEEESH_SI_SH_SI_NS1D_6fusion15FusionCallbacksIS1H_NS1M_17LinearCombinationISH_fSH_fLNS_15FloatRoundStyleE2EEESG_S1L_JEEENS4_5SM1004TMEM4LOAD26SM100_TMEM_LOAD_16dp256b4xES1B_NS10_INS11_ILi2ELi4ELi3EEES14_NSR_INS5_IJS15_S1J_EEENS5_IJS1J_SB_EEEEEEENS4_17SM75_U32x4_LDSM_NENS4_14SM90_TMA_STOREES20_NS4_17SM90_U32x4_STSM_NENS4_39AutoVectorizingCopyWithAssumedAlignmentILi128EEEEEEvvEEEEvNT_6ParamsE) ;  /* 0xffffff7404a07950 */ /* 0x000fea0003c3ffff */
        .weak           $__internal_2_$__cuda_sm10x_tcgen05_guardrail_trap_unallocated_columns_being_dealloced
        .type           $__internal_2_$__cuda_sm10x_tcgen05_guardrail_trap_unallocated_columns_being_dealloced,@function
        .size           $__internal_2_$__cuda_sm10x_tcgen05_guardrail_trap_unallocated_columns_being_dealloced,(.L_x_189 - $__internal_2_$__cuda_sm10x_tcgen05_guardrail_trap_unallocated_columns_being_dealloced)
$__internal_2_$__cuda_sm10x_tcgen05_guardrail_trap_unallocated_columns_being_dealloced:
[----:B------:R-:W-:Y:S05]  /*8980*/  BPT.TRAP 0x1 ;  /* 0x000000040000795c */ /* 0x000fea0000300000 */
[----:B------:R-:W-:-:S04]  /*8990*/  HFMA2 R3, -RZ, RZ, 0, 0 ;  /* 0x00000000ff037431 */ /* 0x000fc800000001ff */
[----:B------:R-:W-:Y:S05]  /*89a0*/  RET.REL.NODEC R2 `(_ZN7cutlass13device_kernelINS_4gemm6kernel13GemmUniversalIN4cute5tupleIJiiiiEEENS1_10collective13CollectiveMmaINS1_35MainloopSm100TmaUmmaWarpSpecializedILi13ELi2ELi4ENS5_IJNS4_1CILi1EEENSA_ILi4EEESB_EEEEENS5_IJNSA_ILi64EEESF_SF_EEENS_6half_tENS5_IJlSB_lEEESH_SI_NS4_8TiledMMAINS4_8MMA_AtomIJNS4_20SM100_MMA_F16BF16_SSISH_SH_fLi64ELi64ELNS4_4UMMA5MajorE0ELSN_0ELNSM_7ScaleInE0ELSO_0EEEEEENS4_6LayoutINS5_IJSB_SB_SB_EEENS5_IJNSA_ILi0EEEST_ST_EEEEENS5_IJNS4_10UnderscoreESW_SW_EEEEENS4_23SM90_TMA_LOAD_MULTICASTENS4_14ComposedLayoutINS4_7SwizzleILi3ELi4ELi3EEENS4_18smem_ptr_flag_bitsILi16EEENSR_INS5_IJNSA_ILi8EEESF_EEENS5_IJSF_SB_EEEEEEEvNS4_8identityENS4_13SM90_TMA_LOADES19_vS1A_EENS_8epilogue10collective18CollectiveEpilogueINS1D_23Sm100TmaWarpSpecializedILi3ELi2ELi16ELb1ELb0EEEJSG_NS5_IJNSR_ISF_SB_EENSR_INSA_ILi32EEESB_EEEEESH_SI_SH_SI_NS1D_6fusion15FusionCallbacksIS1H_NS1M_17LinearCombinationISH_fSH_fLNS_15FloatRoundStyleE2EEESG_S1L_JEEENS4_5SM1004TMEM4LOAD26SM100_TMEM_LOAD_16dp256b4xES1B_NS10_INS11_ILi2ELi4ELi3EEES14_NSR_INS5_IJS15_S1J_EEENS5_IJS1J_SB_EEEEEEENS4_17SM75_U32x4_LDSM_NENS4_14SM90_TMA_STOREES20_NS4_17SM90_U32x4_STSM_NENS4_39AutoVectorizingCopyWithAssumedAlignmentILi128EEEEEEvvEEEEvNT_6ParamsE) ;  /* 0xffffff7402947950 */ /* 0x000fea0003c3ffff */
.L_x_188:
[----:B------:R-:W-:-:S00]  /*89b0*/  BRA `(.L_x_188) ;  /* 0xfffffffc00fc7947 */ /* 0x000fc0000383ffff */
[----:B------:R-:W-:-:S00]  /*89c0*/  NOP ;  /* 0x0000000000007918 */ /* 0x000fc00000000000 */
        /* <DEDUP_REMOVED lines=11> */
.L_x_189:


//--------------------- .nv.global.init           --------------------------
	.section	.nv.global.init,"aw",@progbits
.nv.global.init:
	.type		$str$27,@object
	.size		$str$27,($str$28 - $str$27)
$str$27:
        /*0000*/ 	.byte	0x28, 0x61, 0x64, 0x64, 0x72, 0x65, 0x73, 0x73, 0x20, 0x26, 0x20, 0x6d, 0x61, 0x73, 0x6b, 0x29
        /*0010*/ 	.byte	0x20, 0x3d, 0x3d, 0x20, 0x30, 0x00
	.type		$str$28,@object
	.size		$str$28,($str$26 - $str$28)
$str$28:
        /*0016*/ 	.byte	0x2f, 0x74, 0x6d, 0x70, 0x2f, 0x63, 0x75, 0x74, 0x6c, 0x61, 0x73, 0x73, 0x5f, 0x73, 0x77, 0x65
        /*0026*/ 	.byte	0x65, 0x70, 0x5f, 0x73, 0x72, 0x63, 0x2f, 0x69, 0x6e, 0x63, 0x6c, 0x75, 0x64, 0x65, 0x2f, 0x63
        /*0036*/ 	.byte	0x75, 0x74, 0x65, 0x2f, 0x70, 0x6f, 0x69, 0x6e, 0x74, 0x65, 0x72, 0x5f, 0x66, 0x6c, 0x61, 0x67
        /*0046*/ 	.byte	0x67, 0x65, 0x64, 0x2e, 0x68, 0x70, 0x70, 0x00
	.type		$str$26,@object
	.size		$str$26,($str$25 - $str$26)
$str$26:
        /*004e*/ 	.byte	0x2f, 0x74, 0x6d, 0x70, 0x2f, 0x63, 0x75, 0x74, 0x6c, 0x61, 0x73, 0x73, 0x5f, 0x73, 0x77, 0x65
        /*005e*/ 	.byte	0x65, 0x70, 0x5f, 0x73, 0x72, 0x63, 0x2f, 0x69, 0x6e, 0x63, 0x6c, 0x75, 0x64, 0x65, 0x2f, 0x63
        /*006e*/ 	.byte	0x75, 0x74, 0x65, 0x2f, 0x61, 0x74, 0x6f, 0x6d, 0x2f, 0x63, 0x6f, 0x70, 0x79, 0x5f, 0x74, 0x72
        /*007e*/ 	.byte	0x61, 0x69, 0x74, 0x73, 0x5f, 0x73, 0x6d, 0x31, 0x30, 0x30, 0x2e, 0x68, 0x70, 0x70, 0x00
	.type		$str$25,@object
	.size		$str$25,(__unnamed_1 - $str$25)
$str$25:
        /*008d*/ 	.byte	0x28, 0x28, 0x75, 0x69, 0x6e, 0x74, 0x33, 0x32, 0x5f, 0x74, 0x28, 0x74, 0x68, 0x72, 0x65, 0x61
        /*009d*/ 	.byte	0x64, 0x49, 0x64, 0x78, 0x2e, 0x78, 0x29, 0x20, 0x2f, 0x20, 0x33, 0x32, 0x29, 0x20, 0x25, 0x20
        /*00ad*/ 	.byte	0x34, 0x29, 0x20, 0x3d, 0x3d, 0x20, 0x28, 0x28, 0x28, 0x74, 0x6d, 0x65, 0x6d, 0x5f, 0x61, 0x64
        /*00bd*/ 	.byte	0x64, 0x72, 0x20, 0x3e, 0x3e, 0x20, 0x31, 0x36, 0x29, 0x20, 0x2f, 0x20, 0x33, 0x32, 0x29, 0x20
        /*00cd*/ 	.byte	0x25, 0x20, 0x34, 0x29, 0x00
	.type		__unnamed_1,@object
	.size		__unnamed_1,(__unnamed_2 - __unnamed_1)
__unnamed_1:
        /*00d2*/ 	.byte	0x61, 0x75, 0x74, 0x6f, 0x20, 0x63, 0x75, 0x74, 0x65, 0x3a, 0x3a, 0x61, 0x73, 0x5f, 0x70, 0x6f
        /* <DEDUP_REMOVED lines=24> */
        /*0262*/ 	.byte	0x3e, 0x3e, 0x3e, 0x5d, 0x00
	.type		__unnamed_2,@object
	.size		__unnamed_2,(.L_2 - __unnamed_2)
__unnamed_2:
        /* <DEDUP_REMOVED lines=46> */
.L_2:


//--------------------- .nv.shared._ZN7cutlass13device_kernelINS_4gemm6kernel13GemmUniversalIN4cute5tupleIJiiiiEEENS1_10collective13CollectiveMmaINS1_35MainloopSm100TmaUmmaWarpSpecializedILi13ELi2ELi4ENS5_IJNS4_1CILi1EEENSA_ILi4EEESB_EEEEENS5_IJNSA_ILi64EEESF_SF_EEENS_6half_tENS5_IJlSB_lEEESH_SI_NS4_8TiledMMAINS4_8MMA_AtomIJNS4_20SM100_MMA_F16BF16_SSISH_SH_fLi64ELi64ELNS4_4UMMA5MajorE0ELSN_0ELNSM_7ScaleInE0ELSO_0EEEEEENS4_6LayoutINS5_IJSB_SB_SB_EEENS5_IJNSA_ILi0EEEST_ST_EEEEENS5_IJNS4_10UnderscoreESW_SW_EEEEENS4_23SM90_TMA_LOAD_MULTICASTENS4_14ComposedLayoutINS4_7SwizzleILi3ELi4ELi3EEENS4_18smem_ptr_flag_bitsILi16EEENSR_INS5_IJNSA_ILi8EEESF_EEENS5_IJSF_SB_EEEEEEEvNS4_8identityENS4_13SM90_TMA_LOADES19_vS1A_EENS_8epilogue10collective18CollectiveEpilogueINS1D_23Sm100TmaWarpSpecializedILi3ELi2ELi16ELb1ELb0EEEJSG_NS5_IJNSR_ISF_SB_EENSR_INSA_ILi32EEESB_EEEEESH_SI_SH_SI_NS1D_6fusion15FusionCallbacksIS1H_NS1M_17LinearCombinationISH_fSH_fLNS_15FloatRoundStyleE2EEESG_S1L_JEEENS4_5SM1004TMEM4LOAD26SM100_TMEM_LOAD_16dp256b4xES1B_NS10_INS11_ILi2ELi4ELi3EEES14_NSR_INS5_IJS15_S1J_EEENS5_IJS1J_SB_EEEEEEENS4_17SM75_U32x4_LDSM_NENS4_14SM90_TMA_STOREES20_NS4_17SM90_U32x4_STSM_NENS4_39AutoVectorizingCopyWithAssumedAlignmentILi128EEEEEEvvEEEEvNT_6ParamsE --------------------------
	.section	.nv.shared._ZN7cutlass13device_kernelINS_4gemm6kernel13GemmUniversalIN4cute5tupleIJiiiiEEENS1_10collective13CollectiveMmaINS1_35MainloopSm100TmaUmmaWarpSpecializedILi13ELi2ELi4ENS5_IJNS4_1CILi1EEENSA_ILi4EEESB_EEEEENS5_IJNSA_ILi64EEESF_SF_EEENS_6half_tENS5_IJlSB_lEEESH_SI_NS4_8TiledMMAINS4_8MMA_AtomIJNS4_20SM100_MMA_F16BF16_SSISH_SH_fLi64ELi64ELNS4_4UMMA5MajorE0ELSN_0ELNSM_7ScaleInE0ELSO_0EEEEEENS4_6LayoutINS5_IJSB_SB_SB_EEENS5_IJNSA_ILi0EEEST_ST_EEEEENS5_IJNS4_10UnderscoreESW_SW_EEEEENS4_23SM90_TMA_LOAD_MULTICASTENS4_14ComposedLayoutINS4_7SwizzleILi3ELi4ELi3EEENS4_18smem_ptr_flag_bitsILi16EEENSR_INS5_IJNSA_ILi8EEESF_EEENS5_IJSF_SB_EEEEEEEvNS4_8identityENS4_13SM90_TMA_LOADES19_vS1A_EENS_8epilogue10collective18CollectiveEpilogueINS1D_23Sm100TmaWarpSpecializedILi3ELi2ELi16ELb1ELb0EEEJSG_NS5_IJNSR_ISF_SB_EENSR_INSA_ILi32EEESB_EEEEESH_SI_SH_SI_NS1D_6fusion15FusionCallbacksIS1H_NS1M_17LinearCombinationISH_fSH_fLNS_15FloatRoundStyleE2EEESG_S1L_JEEENS4_5SM1004TMEM4LOAD26SM100_TMEM_LOAD_16dp256b4xES1B_NS10_INS11_ILi2ELi4ELi3EEES14_NSR_INS5_IJS15_S1J_EEENS5_IJS1J_SB_EEEEEEENS4_17SM75_U32x4_LDSM_NENS4_14SM90_TMA_STOREES20_NS4_17SM90_U32x4_STSM_NENS4_39AutoVectorizingCopyWithAssumedAlignmentILi128EEEEEEvvEEEEvNT_6ParamsE,"aw",@nobits
	.sectionflags	@""
	.align	16
	.zero		1024


//--------------------- .nv.shared.reserved.0     --------------------------
	.section	.nv.shared.reserved.0,"aw",@nobits
	.weak		__nv_reservedSMEM_offset_0_alias
	.size		__nv_reservedSMEM_offset_0_alias, 0, 64
	.other		__nv_reservedSMEM_offset_0_alias,@"STO_CUDA_RESERVED_SHARED STV_DEFAULT"
__nv_reservedSMEM_offset_0_alias:
	.zero		0
.nv.shared.reserved.0:
	.zero		64
	.weak		__nv_reservedSMEM_tcgen05_partition
	.type		__nv_reservedSMEM_tcgen05_partition,@object
	.size		__nv_reservedSMEM_tcgen05_partition,(.L_0 - __nv_reservedSMEM_tcgen05_partition)
__nv_reservedSMEM_tcgen05_partition:
	.zero		32
.L_0:


//--------------------- .nv.global                --------------------------
	.section	.nv.global,"aw",@nobits
.nv.global:
	.type		_ZN40_INTERNAL_75af3e42_4_k_cu_02bb167b_153154cute1_E,@object
	.size		_ZN40_INTERNAL_75af3e42_4_k_cu_02bb167b_153154cute1_E,(_ZN40_INTERNAL_75af3e42_4_k_cu_02bb167b_153154cuda3std3__45__cpo6cbeginE - _ZN40_INTERNAL_75af3e42_4_k_cu_02bb167b_153154cute1_E)
_ZN40_INTERNAL_75af3e42_4_k_cu_02bb167b_153154cute1_E:
	.zero		1
	.type		_ZN40_INTERNAL_75af3e42_4_k_cu_02bb167b_153154cuda3std3__45__cpo6cbeginE,@object
	.size		_ZN40_INTERNAL_75af3e42_4_k_cu_02bb167b_153154cuda3std3__45__cpo6cbeginE,(_ZN40_INTERNAL_75af3e42_4_k_cu_02bb167b_153154cuda3std3__48in_placeE - _ZN40_INTERNAL_75af3e42_4_k_cu_02bb167b_153154cuda3std3__45__cpo6cbeginE)
_ZN40_INTERNAL_75af3e42_4_k_cu_02bb167b_153154cuda3std3__45__cpo6cbeginE:
	.zero		1
	.type		_ZN40_INTERNAL_75af3e42_4_k_cu_02bb167b_153154cuda3std3__48in_placeE,@object
	.size		_ZN40_INTERNAL_75af3e42_4_k_cu_02bb167b_153154cuda3std3__48in_placeE,(_ZN40_INTERNAL_75af3e42_4_k_cu_02bb167b_153154cuda3std6ranges3__45__cpo9iter_moveE - _ZN40_INTERNAL_75af3e42_4_k_cu_02bb167b_153154cuda3std3__48in_placeE)
_ZN40_INTERNAL_75af3e42_4_k_cu_02bb167b_153154cuda3std3__48in_placeE:
	.zero		1
	.type		_ZN40_INTERNAL_75af3e42_4_k_cu_02bb167b_153154cuda3std6ranges3__45__cpo9iter_moveE,@object
	.size		_ZN40_INTERNAL_75af3e42_4_k_cu_02bb167b_153154cuda3std6ranges3__45__cpo9iter_moveE,(_ZN40_INTERNAL_75af3e42_4_k_cu_02bb167b_153154cuda3std3__45__cpo5beginE - _ZN40_INTERNAL_75af3e42_4_k_cu_02bb167b_153154cuda3std6ranges3__45__cpo9iter_moveE)
_ZN40_INTERNAL_75af3e42_4_k_cu_02bb167b_153154cuda3std6ranges3__45__cpo9iter_moveE:
	.zero		1
	.type		_ZN40_INTERNAL_75af3e42_4_k_cu_02bb167b_153154cuda3std3__45__cpo5beginE,@object
	.size		_ZN40_INTERNAL_75af3e42_4_k_cu_02bb167b_153154cuda3std3__45__cpo5beginE,(_ZN40_INTERNAL_75af3e42_4_k_cu_02bb167b_153154cuda3std3__442_GLOBAL__N__75af3e42_4_k_cu_02bb167b_153156ignoreE - _ZN40_INTERNAL_75af3e42_4_k_cu_02bb167b_153154cuda3std3__45__cpo5beginE)
_ZN40_INTERNAL_75af3e42_4_k_cu_02bb167b_153154cuda3std3__45__cpo5beginE:
	.zero		1
	.type		_ZN40_INTERNAL_75af3e42_4_k_cu_02bb167b_153154cuda3std3__442_GLOBAL__N__75af3e42_4_k_cu_02bb167b_153156ignoreE,@object
	.size		_ZN40_INTERNAL_75af3e42_4_k_cu_02bb167b_153154cuda3std3__442_GLOBAL__N__75af3e42_4_k_cu_02bb167b_153156ignoreE,(_ZN40_INTERNAL_75af3e42_4_k_cu_02bb167b_153154cute7productE - _ZN40_INTERNAL_75af3e42_4_k_cu_02bb167b_153154cuda3std3__442_GLOBAL__N__75af3e42_4_k_cu_02bb167b_153156ignoreE)
_ZN40_INTERNAL_75af3e42_4_k_cu_02bb167b_153154cuda3std3__442_GLOBAL__N__75af3e42_4_k_cu_02bb167b_153156ignoreE:
	.zero		1
	.type		_ZN40_INTERNAL_75af3e42_4_k_cu_02bb167b_153154cute7productE,@object
	.size		_ZN40_INTERNAL_75af3e42_4_k_cu_02bb167b_153154cute7productE,(_ZN40_INTERNAL_75af3e42_4_k_cu_02bb167b_153154cuda3std3__45__cpo3endE - _ZN40_INTERNAL_75af3e42_4_k_cu_02bb167b_153154cute7productE)
_ZN40_INTERNAL_75af3e42_4_k_cu_02bb167b_153154cute7productE:
	.zero		1
	.type		_ZN40_INTERNAL_75af3e42_4_k_cu_02bb167b_153154cuda3std3__45__cpo3endE,@object
	.size		_ZN40_INTERNAL_75af3e42_4_k_cu_02bb167b_153154cuda3std3__45__cpo3endE,(_ZN40_INTERNAL_75af3e42_4_k_cu_02bb167b_153154cuda3std3__419piecewise_constructE - _ZN40_INTERNAL_75af3e42_4_k_cu_02bb167b_153154cuda3std3__45__cpo3endE)
_ZN40_INTERNAL_75af3e42_4_k_cu_02bb167b_153154cuda3std3__45__cpo3endE:
	.zero		1
	.type		_ZN40_INTERNAL_75af3e42_4_k_cu_02bb167b_153154cuda3std3__419piecewise_constructE,@object
	.size		_ZN40_INTERNAL_75af3e42_4_k_cu_02bb167b_153154cuda3std3__419piecewise_constructE,(_ZN40_INTERNAL_75af3e42_4_k_cu_02bb167b_153154cuda3std3__45__cpo4cendE - _ZN40_INTERNAL_75af3e42_4_k_cu_02bb167b_153154cuda3std3__419piecewise_constructE)
_ZN40_INTERNAL_75af3e42_4_k_cu_02bb167b_153154cuda3std3__419piecewise_constructE:
	.zero		1
	.type		_ZN40_INTERNAL_75af3e42_4_k_cu_02bb167b_153154cuda3std3__45__cpo4cendE,@object
	.size		_ZN40_INTERNAL_75af3e42_4_k_cu_02bb167b_153154cuda3std3__45__cpo4cendE,(_ZN40_INTERNAL_75af3e42_4_k_cu_02bb167b_153154cuda3std6ranges3__45__cpo4swapE - _ZN40_INTERNAL_75af3e42_4_k_cu_02bb167b_153154cuda3std3__45__cpo4cendE)
_ZN40_INTERNAL_75af3e42_4_k_cu_02bb167b_153154cuda3std3__45__cpo4cendE:
	.zero		1
	.type		_ZN40_INTERNAL_75af3e42_4_k_cu_02bb167b_153154cuda3std6ranges3__45__cpo4swapE,@object
	.size		_ZN40_INTERNAL_75af3e42_4_k_cu_02bb167b_153154cuda3std6ranges3__45__cpo4swapE,(.L_10 - _ZN40_INTERNAL_75af3e42_4_k_cu_02bb167b_153154cuda3std6ranges3__45__cpo4swapE)
_ZN40_INTERNAL_75af3e42_4_k_cu_02bb167b_153154cuda3std6ranges3__45__cpo4swapE:
	.zero		1
.L_10:


//--------------------- .nv.constant0._ZN7cutlass13device_kernelINS_4gemm6kernel13GemmUniversalIN4cute5tupleIJiiiiEEENS1_10collective13CollectiveMmaINS1_35MainloopSm100TmaUmmaWarpSpecializedILi13ELi2ELi4ENS5_IJNS4_1CILi1EEENSA_ILi4EEESB_EEEEENS5_IJNSA_ILi64EEESF_SF_EEENS_6half_tENS5_IJlSB_lEEESH_SI_NS4_8TiledMMAINS4_8MMA_AtomIJNS4_20SM100_MMA_F16BF16_SSISH_SH_fLi64ELi64ELNS4_4UMMA5MajorE0ELSN_0ELNSM_7ScaleInE0ELSO_0EEEEEENS4_6LayoutINS5_IJSB_SB_SB_EEENS5_IJNSA_ILi0EEEST_ST_EEEEENS5_IJNS4_10UnderscoreESW_SW_EEEEENS4_23SM90_TMA_LOAD_MULTICASTENS4_14ComposedLayoutINS4_7SwizzleILi3ELi4ELi3EEENS4_18smem_ptr_flag_bitsILi16EEENSR_INS5_IJNSA_ILi8EEESF_EEENS5_IJSF_SB_EEEEEEEvNS4_8identityENS4_13SM90_TMA_LOADES19_vS1A_EENS_8epilogue10collective18CollectiveEpilogueINS1D_23Sm100TmaWarpSpecializedILi3ELi2ELi16ELb1ELb0EEEJSG_NS5_IJNSR_ISF_SB_EENSR_INSA_ILi32EEESB_EEEEESH_SI_SH_SI_NS1D_6fusion15FusionCallbacksIS1H_NS1M_17LinearCombinationISH_fSH_fLNS_15FloatRoundStyleE2EEESG_S1L_JEEENS4_5SM1004TMEM4LOAD26SM100_TMEM_LOAD_16dp256b4xES1B_NS10_INS11_ILi2ELi4ELi3EEES14_NSR_INS5_IJS15_S1J_EEENS5_IJS1J_SB_EEEEEEENS4_17SM75_U32x4_LDSM_NENS4_14SM90_TMA_STOREES20_NS4_17SM90_U32x4_STSM_NENS4_39AutoVectorizingCopyWithAssumedAlignmentILi128EEEEEEvvEEEEvNT_6ParamsE --------------------------
	.section	.nv.constant0._ZN7cutlass13device_kernelINS_4gemm6kernel13GemmUniversalIN4cute5tupleIJiiiiEEENS1_10collective13CollectiveMmaINS1_35MainloopSm100TmaUmmaWarpSpecializedILi13ELi2ELi4ENS5_IJNS4_1CILi1EEENSA_ILi4EEESB_EEEEENS5_IJNSA_ILi64EEESF_SF_EEENS_6half_tENS5_IJlSB_lEEESH_SI_NS4_8TiledMMAINS4_8MMA_AtomIJNS4_20SM100_MMA_F16BF16_SSISH_SH_fLi64ELi64ELNS4_4UMMA5MajorE0ELSN_0ELNSM_7ScaleInE0ELSO_0EEEEEENS4_6LayoutINS5_IJSB_SB_SB_EEENS5_IJNSA_ILi0EEEST_ST_EEEEENS5_IJNS4_10UnderscoreESW_SW_EEEEENS4_23SM90_TMA_LOAD_MULTICASTENS4_14ComposedLayoutINS4_7SwizzleILi3ELi4ELi3EEENS4_18smem_ptr_flag_bitsILi16EEENSR_INS5_IJNSA_ILi8EEESF_EEENS5_IJSF_SB_EEEEEEEvNS4_8identityENS4_13SM90_TMA_LOADES19_vS1A_EENS_8epilogue10collective18CollectiveEpilogueINS1D_23Sm100TmaWarpSpecializedILi3ELi2ELi16ELb1ELb0EEEJSG_NS5_IJNSR_ISF_SB_EENSR_INSA_ILi32EEESB_EEEEESH_SI_SH_SI_NS1D_6fusion15FusionCallbacksIS1H_NS1M_17LinearCombinationISH_fSH_fLNS_15FloatRoundStyleE2EEESG_S1L_JEEENS4_5SM1004TMEM4LOAD26SM100_TMEM_LOAD_16dp256b4xES1B_NS10_INS11_ILi2ELi4ELi3EEES14_NSR_INS5_IJS15_S1J_EEENS5_IJS1J_SB_EEEEEEENS4_17SM75_U32x4_LDSM_NENS4_14SM90_TMA_STOREES20_NS4_17SM90_U32x4_STSM_NENS4_39AutoVectorizingCopyWithAssumedAlignmentILi128EEEEEEvvEEEEvNT_6ParamsE,"a",@progbits
	.sectionflags	@""
	.align	4
.nv.constant0._ZN7cutlass13device_kernelINS_4gemm6kernel13GemmUniversalIN4cute5tupleIJiiiiEEENS1_10collective13CollectiveMmaINS1_35MainloopSm100TmaUmmaWarpSpecializedILi13ELi2ELi4ENS5_IJNS4_1CILi1EEENSA_ILi4EEESB_EEEEENS5_IJNSA_ILi64EEESF_SF_EEENS_6half_tENS5_IJlSB_lEEESH_SI_NS4_8TiledMMAINS4_8MMA_AtomIJNS4_20SM100_MMA_F16BF16_SSISH_SH_fLi64ELi64ELNS4_4UMMA5MajorE0ELSN_0ELNSM_7ScaleInE0ELSO_0EEEEEENS4_6LayoutINS5_IJSB_SB_SB_EEENS5_IJNSA_ILi0EEEST_ST_EEEEENS5_IJNS4_10UnderscoreESW_SW_EEEEENS4_23SM90_TMA_LOAD_MULTICASTENS4_14ComposedLayoutINS4_7SwizzleILi3ELi4ELi3EEENS4_18smem_ptr_flag_bitsILi16EEENSR_INS5_IJNSA_ILi8EEESF_EEENS5_IJSF_SB_EEEEEEEvNS4_8identityENS4_13SM90_TMA_LOADES19_vS1A_EENS_8epilogue10collective18CollectiveEpilogueINS1D_23Sm100TmaWarpSpecializedILi3ELi2ELi16ELb1ELb0EEEJSG_NS5_IJNSR_ISF_SB_EENSR_INSA_ILi32EEESB_EEEEESH_SI_SH_SI_NS1D_6fusion15FusionCallbacksIS1H_NS1M_17LinearCombinationISH_fSH_fLNS_15FloatRoundStyleE2EEESG_S1L_JEEENS4_5SM1004TMEM4LOAD26SM100_TMEM_LOAD_16dp256b4xES1B_NS10_INS11_ILi2ELi4ELi3EEES14_NSR_INS5_IJS15_S1J_EEENS5_IJS1J_SB_EEEEEEENS4_17SM75_U32x4_LDSM_NENS4_14SM90_TMA_STOREES20_NS4_17SM90_U32x4_STSM_NENS4_39AutoVectorizingCopyWithAssumedAlignmentILi128EEEEEEvvEEEEvNT_6ParamsE:
	.zero		2944


//--------------------- SYMBOLS --------------------------

	.type		.nv.reservedSmem.offset0,@object
	.size		.nv.reservedSmem.offset0,0x4
	.type		.nv.reservedSmem.cap,@object
	.size		.nv.reservedSmem.cap,0x4
	.type		__assertfail,@function
